// auto-generated by cutlass_sweep.gemm — config: {"arch": "sm_100", "cluster_m": 2, "cluster_n": 2, "dtype": "tf32", "stages": 0, "tile_k": 32, "tile_m": 64, "tile_n": 128}
#include "cutlass/cutlass.h"
#include "cutlass/gemm/collective/collective_builder.hpp"
#include "cutlass/gemm/device/gemm_universal_adapter.h"
#include "cutlass/gemm/kernel/gemm_universal.hpp"
#include "cutlass/epilogue/collective/collective_builder.hpp"

using ElemA = cutlass::tfloat32_t;
using ElemB = cutlass::tfloat32_t;
using ElemCD = cutlass::tfloat32_t;
using Acc  = float;
using TileShape    = cute::Shape<cute::_64, cute::_128, cute::_32>;
using ClusterShape = cute::Shape<cute::_2, cute::_2, cute::_1>;

using CollectiveEpilogue = typename cutlass::epilogue::collective::CollectiveBuilder<
    cutlass::arch::Sm100, cutlass::arch::OpClassTensorOp,
    TileShape, ClusterShape,
    cutlass::epilogue::collective::EpilogueTileAuto,
    Acc, Acc,
    ElemCD, cutlass::layout::RowMajor, 128 / cutlass::sizeof_bits<ElemCD>::value,
    ElemCD, cutlass::layout::RowMajor, 128 / cutlass::sizeof_bits<ElemCD>::value,
    cutlass::epilogue::collective::EpilogueScheduleAuto
  >::CollectiveOp;

using CollectiveMainloop = typename cutlass::gemm::collective::CollectiveBuilder<
    cutlass::arch::Sm100, cutlass::arch::OpClassTensorOp,
    ElemA, cutlass::layout::RowMajor, 128 / cutlass::sizeof_bits<ElemA>::value,
    ElemB, cutlass::layout::ColumnMajor, 128 / cutlass::sizeof_bits<ElemB>::value,
    Acc,
    TileShape, ClusterShape,
    cutlass::gemm::collective::StageCountAutoCarveout<static_cast<int>(sizeof(typename CollectiveEpilogue::SharedStorage))>,
    cutlass::gemm::collective::KernelScheduleAuto
  >::CollectiveOp;

using GemmKernel = cutlass::gemm::kernel::GemmUniversal<
    cute::Shape<int,int,int,int>,
    CollectiveMainloop,
    CollectiveEpilogue
>;
using Gemm = cutlass::gemm::device::GemmUniversalAdapter<GemmKernel>;

// Force the device kernel symbol into the cubin without needing a host main.
auto* _anchor = &cutlass::device_kernel<GemmKernel>;


// ===== COMPILED SASS (sm_100a) =====

	.target	sm_100a

	.elftype	@"ET_EXEC"


//--------------------- .note.nv.tkinfo           --------------------------
	.section	.note.nv.tkinfo,"",@"SHT_NOTE"
	.sectionflags	@"SHF_NOTE_NV_TKINFO"
	.tkinfo
        /*0018*/ 	.word	0x00000002
        /*0030*/ 	.string	""
        /*0030*/ 	.string	"ptxas"
        /*0030*/ 	.string	"Cuda compilation tools, release 13.0, V13.0.88"
        /*0030*/ 	.string	"Build cuda_13.0.r13.0/compiler.36424714_0"
        /*0030*/ 	.string	"-arch sm_100a -m 64 "



//--------------------- .note.nv.cuinfo           --------------------------
	.section	.note.nv.cuinfo,"",@"SHT_NOTE"
	.sectionflags	@"SHF_NOTE_NV_CUINFO"
        /*0018*/ 	.short	0x0002
        /*001a*/ 	.short	0x0064
        /*001c*/ 	.short	0x0082
	.zero		2


//--------------------- .nv.info                  --------------------------
	.section	.nv.info,"",@"SHT_CUDA_INFO"
	.align	4


	//----- nvinfo : EIATTR_REGCOUNT
	.align		4
        /*0000*/ 	.byte	0x04, 0x2f
        /*0002*/ 	.short	(.L_19 - .L_18)
	.align		4
.L_18:
        /*0004*/ 	.word	index@(_ZN7cutlass13device_kernelINS_4gemm6kernel13GemmUniversalIN4cute5tupleIJiiiiEEENS1_10collective13CollectiveMmaINS1_35MainloopSm100TmaUmmaWarpSpecializedILi8ELi2ELi4ENS5_IJNS4_1CILi2EEESB_NSA_ILi1EEEEEEEENS5_IJNSA_ILi64EEENSA_ILi128EEENSA_ILi32EEEEEENS_10tfloat32_tENS5_IJlSC_lEEESJ_SK_NS4_8TiledMMAINS4_8MMA_AtomIJNS4_17SM100_MMA_TF32_SSISJ_SJ_fLi64ELi128ELNS4_4UMMA5MajorE0ELSP_0ELNSO_7ScaleInE0ELSQ_0EEEEEENS4_6LayoutINS5_IJSC_SC_SC_EEENS5_IJNSA_ILi0EEESV_SV_EEEEENS5_IJNS4_10UnderscoreESY_SY_EEEEENS4_23SM90_TMA_LOAD_MULTICASTENS4_14ComposedLayoutINS4_7SwizzleILi3ELi4ELi3EEENS4_18smem_ptr_flag_bitsILi32EEENST_INS5_IJNSA_ILi8EEESH_EEENS5_IJSH_SC_EEEEEEEvNS4_8identityES11_S1B_vS1C_EENS_8epilogue10collective18CollectiveEpilogueINS1E_23Sm100TmaWarpSpecializedILi4ELi2ELi16ELb1ELb0EEEJSI_NS5_IJNST_ISF_SC_EENST_ISH_SC_EEEEESJ_SK_SJ_SK_NS1E_6fusion15FusionCallbacksIS1I_NS1M_17LinearCombinationISJ_fSJ_fLNS_15FloatRoundStyleE2EEESI_S1L_JEEENS4_5SM1004TMEM4LOAD26SM100_TMEM_LOAD_16dp128b8xENS4_13SM90_TMA_LOADES1B_NS4_17SM75_U32x4_LDSM_NENS4_14SM90_TMA_STOREES1B_NS4_17SM90_U32x4_STSM_NENS4_39AutoVectorizingCopyWithAssumedAlignmentILi128EEEEEEvvEEEEvNT_6ParamsE)
        /*0008*/ 	.word	0x0000005f


	//----- nvinfo : EIATTR_FRAME_SIZE
	.align		4
.L_19:
        /*000c*/ 	.byte	0x04, 0x11
        /*000e*/ 	.short	(.L_21 - .L_20)
	.align		4
.L_20:
        /*0010*/ 	.word	index@($__internal_2_$__cuda_sm10x_tcgen05_guardrail_trap_unallocated_columns_being_dealloced)
        /*0014*/ 	.word	0x00000000


	//----- nvinfo : EIATTR_FRAME_SIZE
	.align		4
.L_21:
        /*0018*/ 	.byte	0x04, 0x11
        /*001a*/ 	.short	(.L_23 - .L_22)
	.align		4
.L_22:
        /*001c*/ 	.word	index@($__internal_1_$__cuda_sm10x_tcgen05_guardrail_trap_phase_invalid_during_alloc)
        /*0020*/ 	.word	0x00000000


	//----- nvinfo : EIATTR_FRAME_SIZE
	.align		4
.L_23:
        /*0024*/ 	.byte	0x04, 0x11
        /*0026*/ 	.short	(.L_25 - .L_24)
	.align		4
.L_24:
        /*0028*/ 	.word	index@($__internal_0_$__cuda_sm10x_tcgen05_guardrail_trap_col_being_dealloced_not_returned_by_alloc)
        /*002c*/ 	.word	0x00000000


	//----- nvinfo : EIATTR_FRAME_SIZE
	.align		4
.L_25:
        /*0030*/ 	.byte	0x04, 0x11
        /*0032*/ 	.short	(.L_27 - .L_26)
	.align		4
.L_26:
        /*0034*/ 	.word	index@(_ZN7cutlass13device_kernelINS_4gemm6kernel13GemmUniversalIN4cute5tupleIJiiiiEEENS1_10collective13CollectiveMmaINS1_35MainloopSm100TmaUmmaWarpSpecializedILi8ELi2ELi4ENS5_IJNS4_1CILi2EEESB_NSA_ILi1EEEEEEEENS5_IJNSA_ILi64EEENSA_ILi128EEENSA_ILi32EEEEEENS_10tfloat32_tENS5_IJlSC_lEEESJ_SK_NS4_8TiledMMAINS4_8MMA_AtomIJNS4_17SM100_MMA_TF32_SSISJ_SJ_fLi64ELi128ELNS4_4UMMA5MajorE0ELSP_0ELNSO_7ScaleInE0ELSQ_0EEEEEENS4_6LayoutINS5_IJSC_SC_SC_EEENS5_IJNSA_ILi0EEESV_SV_EEEEENS5_IJNS4_10UnderscoreESY_SY_EEEEENS4_23SM90_TMA_LOAD_MULTICASTENS4_14ComposedLayoutINS4_7SwizzleILi3ELi4ELi3EEENS4_18smem_ptr_flag_bitsILi32EEENST_INS5_IJNSA_ILi8EEESH_EEENS5_IJSH_SC_EEEEEEEvNS4_8identityES11_S1B_vS1C_EENS_8epilogue10collective18CollectiveEpilogueINS1E_23Sm100TmaWarpSpecializedILi4ELi2ELi16ELb1ELb0EEEJSI_NS5_IJNST_ISF_SC_EENST_ISH_SC_EEEEESJ_SK_SJ_SK_NS1E_6fusion15FusionCallbacksIS1I_NS1M_17LinearCombinationISJ_fSJ_fLNS_15FloatRoundStyleE2EEESI_S1L_JEEENS4_5SM1004TMEM4LOAD26SM100_TMEM_LOAD_16dp128b8xENS4_13SM90_TMA_LOADES1B_NS4_17SM75_U32x4_LDSM_NENS4_14SM90_TMA_STOREES1B_NS4_17SM90_U32x4_STSM_NENS4_39AutoVectorizingCopyWithAssumedAlignmentILi128EEEEEEvvEEEEvNT_6ParamsE)
        /*0038*/ 	.word	0x00000000


	//----- nvinfo : EIATTR_MIN_STACK_SIZE
	.align		4
.L_27:
        /*003c*/ 	.byte	0x04, 0x12
        /*003e*/ 	.short	(.L_29 - .L_28)
	.align		4
.L_28:
        /*0040*/ 	.word	index@(_ZN7cutlass13device_kernelINS_4gemm6kernel13GemmUniversalIN4cute5tupleIJiiiiEEENS1_10collective13CollectiveMmaINS1_35MainloopSm100TmaUmmaWarpSpecializedILi8ELi2ELi4ENS5_IJNS4_1CILi2EEESB_NSA_ILi1EEEEEEEENS5_IJNSA_ILi64EEENSA_ILi128EEENSA_ILi32EEEEEENS_10tfloat32_tENS5_IJlSC_lEEESJ_SK_NS4_8TiledMMAINS4_8MMA_AtomIJNS4_17SM100_MMA_TF32_SSISJ_SJ_fLi64ELi128ELNS4_4UMMA5MajorE0ELSP_0ELNSO_7ScaleInE0ELSQ_0EEEEEENS4_6LayoutINS5_IJSC_SC_SC_EEENS5_IJNSA_ILi0EEESV_SV_EEEEENS5_IJNS4_10UnderscoreESY_SY_EEEEENS4_23SM90_TMA_LOAD_MULTICASTENS4_14ComposedLayoutINS4_7SwizzleILi3ELi4ELi3EEENS4_18smem_ptr_flag_bitsILi32EEENST_INS5_IJNSA_ILi8EEESH_EEENS5_IJSH_SC_EEEEEEEvNS4_8identityES11_S1B_vS1C_EENS_8epilogue10collective18CollectiveEpilogueINS1E_23Sm100TmaWarpSpecializedILi4ELi2ELi16ELb1ELb0EEEJSI_NS5_IJNST_ISF_SC_EENST_ISH_SC_EEEEESJ_SK_SJ_SK_NS1E_6fusion15FusionCallbacksIS1I_NS1M_17LinearCombinationISJ_fSJ_fLNS_15FloatRoundStyleE2EEESI_S1L_JEEENS4_5SM1004TMEM4LOAD26SM100_TMEM_LOAD_16dp128b8xENS4_13SM90_TMA_LOADES1B_NS4_17SM75_U32x4_LDSM_NENS4_14SM90_TMA_STOREES1B_NS4_17SM90_U32x4_STSM_NENS4_39AutoVectorizingCopyWithAssumedAlignmentILi128EEEEEEvvEEEEvNT_6ParamsE)
        /*0044*/ 	.word	0x00000000
.L_29:


//--------------------- .nv.compat                --------------------------
	.section	.nv.compat,"",@"SHT_CUDA_COMPAT_INFO"
	.align	4
        /*0000*/ 	.byte	0x02, 0x09, 0x01, 0x00, 0x02, 0x02, 0x02, 0x00, 0x02, 0x05, 0x05, 0x00, 0x03, 0x07, 0x01, 0x01
        /*0010*/ 	.byte	0x02, 0x03, 0x01, 0x00, 0x02, 0x06, 0x01, 0x00, 0x04, 0x0b, 0x08, 0x00, 0x09, 0x00, 0x00, 0x00
        /*0020*/ 	.byte	0x00, 0x00, 0x00, 0x00


//--------------------- .nv.info._ZN7cutlass13device_kernelINS_4gemm6kernel13GemmUniversalIN4cute5tupleIJiiiiEEENS1_10collective13CollectiveMmaINS1_35MainloopSm100TmaUmmaWarpSpecializedILi8ELi2ELi4ENS5_IJNS4_1CILi2EEESB_NSA_ILi1EEEEEEEENS5_IJNSA_ILi64EEENSA_ILi128EEENSA_ILi32EEEEEENS_10tfloat32_tENS5_IJlSC_lEEESJ_SK_NS4_8TiledMMAINS4_8MMA_AtomIJNS4_17SM100_MMA_TF32_SSISJ_SJ_fLi64ELi128ELNS4_4UMMA5MajorE0ELSP_0ELNSO_7ScaleInE0ELSQ_0EEEEEENS4_6LayoutINS5_IJSC_SC_SC_EEENS5_IJNSA_ILi0EEESV_SV_EEEEENS5_IJNS4_10UnderscoreESY_SY_EEEEENS4_23SM90_TMA_LOAD_MULTICASTENS4_14ComposedLayoutINS4_7SwizzleILi3ELi4ELi3EEENS4_18smem_ptr_flag_bitsILi32EEENST_INS5_IJNSA_ILi8EEESH_EEENS5_IJSH_SC_EEEEEEEvNS4_8identityES11_S1B_vS1C_EENS_8epilogue10collective18CollectiveEpilogueINS1E_23Sm100TmaWarpSpecializedILi4ELi2ELi16ELb1ELb0EEEJSI_NS5_IJNST_ISF_SC_EENST_ISH_SC_EEEEESJ_SK_SJ_SK_NS1E_6fusion15FusionCallbacksIS1I_NS1M_17LinearCombinationISJ_fSJ_fLNS_15FloatRoundStyleE2EEESI_S1L_JEEENS4_5SM1004TMEM4LOAD26SM100_TMEM_LOAD_16dp128b8xENS4_13SM90_TMA_LOADES1B_NS4_17SM75_U32x4_LDSM_NENS4_14SM90_TMA_STOREES1B_NS4_17SM90_U32x4_STSM_NENS4_39AutoVectorizingCopyWithAssumedAlignmentILi128EEEEEEvvEEEEvNT_6ParamsE --------------------------
	.section	.nv.info._ZN7cutlass13device_kernelINS_4gemm6kernel13GemmUniversalIN4cute5tupleIJiiiiEEENS1_10collective13CollectiveMmaINS1_35MainloopSm100TmaUmmaWarpSpecializedILi8ELi2ELi4ENS5_IJNS4_1CILi2EEESB_NSA_ILi1EEEEEEEENS5_IJNSA_ILi64EEENSA_ILi128EEENSA_ILi32EEEEEENS_10tfloat32_tENS5_IJlSC_lEEESJ_SK_NS4_8TiledMMAINS4_8MMA_AtomIJNS4_17SM100_MMA_TF32_SSISJ_SJ_fLi64ELi128ELNS4_4UMMA5MajorE0ELSP_0ELNSO_7ScaleInE0ELSQ_0EEEEEENS4_6LayoutINS5_IJSC_SC_SC_EEENS5_IJNSA_ILi0EEESV_SV_EEEEENS5_IJNS4_10UnderscoreESY_SY_EEEEENS4_23SM90_TMA_LOAD_MULTICASTENS4_14ComposedLayoutINS4_7SwizzleILi3ELi4ELi3EEENS4_18smem_ptr_flag_bitsILi32EEENST_INS5_IJNSA_ILi8EEESH_EEENS5_IJSH_SC_EEEEEEEvNS4_8identityES11_S1B_vS1C_EENS_8epilogue10collective18CollectiveEpilogueINS1E_23Sm100TmaWarpSpecializedILi4ELi2ELi16ELb1ELb0EEEJSI_NS5_IJNST_ISF_SC_EENST_ISH_SC_EEEEESJ_SK_SJ_SK_NS1E_6fusion15FusionCallbacksIS1I_NS1M_17LinearCombinationISJ_fSJ_fLNS_15FloatRoundStyleE2EEESI_S1L_JEEENS4_5SM1004TMEM4LOAD26SM100_TMEM_LOAD_16dp128b8xENS4_13SM90_TMA_LOADES1B_NS4_17SM75_U32x4_LDSM_NENS4_14SM90_TMA_STOREES1B_NS4_17SM90_U32x4_STSM_NENS4_39AutoVectorizingCopyWithAssumedAlignmentILi128EEEEEEvvEEEEvNT_6ParamsE,"",@"SHT_CUDA_INFO"
	.sectionflags	@""
	.align	4


	//----- nvinfo : EIATTR_CUDA_API_VERSION
	.align		4
        /*0000*/ 	.byte	0x04, 0x37
        /*0002*/ 	.short	(.L_31 - .L_30)
.L_30:
        /*0004*/ 	.word	0x00000082


	//----- nvinfo : EIATTR_KPARAM_INFO
	.align		4
.L_31:
        /*0008*/ 	.byte	0x04, 0x17
        /*000a*/ 	.short	(.L_33 - .L_32)
.L_32:
        /*000c*/ 	.word	0x00000000
        /*0010*/ 	.short	0x0000
        /*0012*/ 	.short	0x0000
        /*0014*/ 	.byte	0x00, 0xf0, 0x01, 0x20


	//----- nvinfo : EIATTR_AT_ENTRY_FRAGMENTS
	.align		4
.L_33:
        /*0018*/ 	.byte	0x04, 0x4f
        /*001a*/ 	.short	(.L_35 - .L_34)


	//   ....[0]....
.L_34:
        /*001c*/ 	.word	0x00000006


	//----- nvinfo : EIATTR_RESERVED_SMEM_USED
	.align		4
.L_35:
        /*0020*/ 	.byte	0x01, 0x41
	.zero		2


	//----- nvinfo : EIATTR_SPARSE_MMA_MASK
	.align		4
        /*0024*/ 	.byte	0x03, 0x50
        /*0026*/ 	.short	0x0000


	//----- nvinfo : EIATTR_TCGEN05_1CTA_USED
	.align		4
        /*0028*/ 	.byte	0x01, 0x51
	.zero		2


	//----- nvinfo : EIATTR_MAXREG_COUNT
	.align		4
        /*002c*/ 	.byte	0x03, 0x1b
        /*002e*/ 	.short	0x00ff


	//----- nvinfo : EIATTR_NUM_BARRIERS
	.align		4
        /*0030*/ 	.byte	0x02, 0x4c
        /*0032*/ 	.byte	0x07
	.zero		1


	//----- nvinfo : EIATTR_EXTERNS
	.align		4
        /*0034*/ 	.byte	0x04, 0x0f
        /*0036*/ 	.short	(.L_37 - .L_36)


	//   ....[0]....
	.align		4
.L_36:
        /*0038*/ 	.word	index@(__assertfail)


	//----- nvinfo : EIATTR_MERCURY_ISA_VERSION
	.align		4
.L_37:
        /*003c*/ 	.byte	0x03, 0x5f
        /*003e*/ 	.short	0x0101


	//----- nvinfo : EIATTR_INT_WARP_WIDE_INSTR_OFFSETS
	.align		4
        /*0040*/ 	.byte	0x04, 0x31
        /*0042*/ 	.short	(.L_39 - .L_38)


	//   ....[0]....
.L_38:
        /*0044*/ 	.word	0x000041c0


	//   ....[1]....
        /*0048*/ 	.word	0x000041e0


	//   ....[2]....
        /*004c*/ 	.word	0x00004210


	//   ....[3]....
        /*0050*/ 	.word	0x00004d90


	//   ....[4]....
        /*0054*/ 	.word	0x00004e00


	//   ....[5]....
        /*0058*/ 	.word	0x00004ed0


	//   ....[6]....
        /*005c*/ 	.word	0x00004f50


	//   ....[7]....
        /*0060*/ 	.word	0x00005040


	//   ....[8]....
        /*0064*/ 	.word	0x000050c0


	//   ....[9]....
        /*0068*/ 	.word	0x000051a0


	//   ....[10]....
        /*006c*/ 	.word	0x00005250


	//----- nvinfo : EIATTR_COOP_GROUP_MASK_REGIDS
	.align		4
.L_39:
        /*0070*/ 	.byte	0x04, 0x29
        /*0072*/ 	.short	(.L_41 - .L_40)


	//   ....[0]....
.L_40:
        /*0074*/ 	.word	0xffffffff


	//   ....[1]....
        /*0078*/ 	.word	0xffffffff


	//   ....[2]....
        /*007c*/ 	.word	0xffffffff


	//   ....[3]....
        /*0080*/ 	.word	0xffffffff


	//   ....[4]....
        /*0084*/ 	.word	0xffffffff


	//   ....[5]....
        /*0088*/ 	.word	0xffffffff


	//   ....[6]....
        /*008c*/ 	.word	0xffffffff


	//   ....[7]....
        /*0090*/ 	.word	0xffffffff


	//   ....[8]....
        /*0094*/ 	.word	0xffffffff


	//   ....[9]....
        /*0098*/ 	.word	0xffffffff


	//   ....[10]....
        /*009c*/ 	.word	0xffffffff


	//   ....[11]....
        /*00a0*/ 	.word	0xffffffff


	//   ....[12]....
        /*00a4*/ 	.word	0xffffffff


	//   ....[13]....
        /*00a8*/ 	.word	0xffffffff


	//----- nvinfo : EIATTR_COOP_GROUP_INSTR_OFFSETS
	.align		4
.L_41:
        /*00ac*/ 	.byte	0x04, 0x28
        /*00ae*/ 	.short	(.L_43 - .L_42)


	//   ....[0]....
.L_42:
        /*00b0*/ 	.word	0x00000080


	//   ....[1]....
        /*00b4*/ 	.word	0x000004f0


	//   ....[2]....
        /*00b8*/ 	.word	0x00000750


	//   ....[3]....
        /*00bc*/ 	.word	0x000008f0


	//   ....[4]....
        /*00c0*/ 	.word	0x000009f0


	//   ....[5]....
        /*00c4*/ 	.word	0x00000b60


	//   ....[6]....
        /*00c8*/ 	.word	0x00000d00


	//   ....[7]....
        /*00cc*/ 	.word	0x00000eb0


	//   ....[8]....
        /*00d0*/ 	.word	0x00002280


	//   ....[9]....
        /*00d4*/ 	.word	0x000033b0


	//   ....[10]....
        /*00d8*/ 	.word	0x000035c0


	//   ....[11]....
        /*00dc*/ 	.word	0x000035f0


	//   ....[12]....
        /*00e0*/ 	.word	0x000040a0


	//   ....[13]....
        /*00e4*/ 	.word	0x000042d0


	//----- nvinfo : EIATTR_VRC_CTA_INIT_COUNT
	.align		4
.L_43:
        /*00e8*/ 	.byte	0x02, 0x4a
        /*00ea*/ 	.byte	0x80
	.zero		1


	//----- nvinfo : EIATTR_SYSCALL_OFFSETS
	.align		4
        /*00ec*/ 	.byte	0x04, 0x46
        /*00ee*/ 	.short	(.L_45 - .L_44)


	//   ....[0]....
.L_44:
        /*00f0*/ 	.word	0x00005ef0


	//   ....[1]....
        /*00f4*/ 	.word	0x00005fe0


	//   ....[2]....
        /*00f8*/ 	.word	0x00006850


	//   ....[3]....
        /*00fc*/ 	.word	0x00007210


	//   ....[4]....
        /*0100*/ 	.word	0x00007b80


	//   ....[5]....
        /*0104*/ 	.word	0x000084e0


	//----- nvinfo : EIATTR_MBARRIER_INSTR_OFFSETS
	.align		4
.L_45:
        /*0108*/ 	.byte	0x04, 0x39
        /*010a*/ 	.short	(.L_47 - .L_46)


	//   ....[0]....
.L_46:
        /*010c*/ 	.word	0x00000630
        /*0110*/ 	.word	0x000000ff
        /*0114*/ 	.word	0x00000000
        /*0118*/ 	.short	0x0100
        /*011a*/ 	.byte	0x04
	.zero		1


	//   ....[1]....
        /*011c*/ 	.word	0x00000640
        /*0120*/ 	.word	0x000000ff
        /*0124*/ 	.word	0x00000040
        /*0128*/ 	.short	0x0100
        /*012a*/ 	.byte	0x04
	.zero		1


	//   ....[2]....
        /*012c*/ 	.word	0x00000650
        /*0130*/ 	.word	0x000000ff
        /*0134*/ 	.word	0x00000008
        /*0138*/ 	.short	0x0100
        /*013a*/ 	.byte	0x04
	.zero		1


	//   ....[3]....
        /*013c*/ 	.word	0x00000660
        /*0140*/ 	.word	0x000000ff
        /*0144*/ 	.word	0x00000048
        /*0148*/ 	.short	0x0100
        /*014a*/ 	.byte	0x04
	.zero		1


	//   ....[4]....
        /*014c*/ 	.word	0x00000670
        /*0150*/ 	.word	0x000000ff
        /*0154*/ 	.word	0x00000010
        /*0158*/ 	.short	0x0100
        /*015a*/ 	.byte	0x04
	.zero		1


	//   ....[5]....
        /*015c*/ 	.word	0x00000680
        /*0160*/ 	.word	0x000000ff
        /*0164*/ 	.word	0x00000050
        /*0168*/ 	.short	0x0100
        /*016a*/ 	.byte	0x04
	.zero		1


	//   ....[6]....
        /*016c*/ 	.word	0x00000690
        /*0170*/ 	.word	0x000000ff
        /*0174*/ 	.word	0x00000018
        /*0178*/ 	.short	0x0100
        /*017a*/ 	.byte	0x04
	.zero		1


	//   ....[7]....
        /*017c*/ 	.word	0x000006a0
        /*0180*/ 	.word	0x000000ff
        /*0184*/ 	.word	0x00000058
        /*0188*/ 	.short	0x0100
        /*018a*/ 	.byte	0x04
	.zero		1


	//   ....[8]....
        /*018c*/ 	.word	0x000006b0
        /*0190*/ 	.word	0x000000ff
        /*0194*/ 	.word	0x00000020
        /*0198*/ 	.short	0x0100
        /*019a*/ 	.byte	0x04
	.zero		1


	//   ....[9]....
        /*019c*/ 	.word	0x000006c0
        /*01a0*/ 	.word	0x000000ff
        /*01a4*/ 	.word	0x00000060
        /*01a8*/ 	.short	0x0100
        /*01aa*/ 	.byte	0x04
	.zero		1


	//   ....[10]....
        /*01ac*/ 	.word	0x000006d0
        /*01b0*/ 	.word	0x000000ff
        /*01b4*/ 	.word	0x00000028
        /*01b8*/ 	.short	0x0100
        /*01ba*/ 	.byte	0x04
	.zero		1


	//   ....[11]....
        /*01bc*/ 	.word	0x000006e0
        /*01c0*/ 	.word	0x000000ff
        /*01c4*/ 	.word	0x00000068
        /*01c8*/ 	.short	0x0100
        /*01ca*/ 	.byte	0x04
	.zero		1


	//   ....[12]....
        /*01cc*/ 	.word	0x000006f0
        /*01d0*/ 	.word	0x000000ff
        /*01d4*/ 	.word	0x00000030
        /*01d8*/ 	.short	0x0100
        /*01da*/ 	.byte	0x04
	.zero		1


	//   ....[13]....
        /*01dc*/ 	.word	0x00000700
        /*01e0*/ 	.word	0x000000ff
        /*01e4*/ 	.word	0x00000070
        /*01e8*/ 	.short	0x0100
        /*01ea*/ 	.byte	0x04
	.zero		1


	//   ....[14]....
        /*01ec*/ 	.word	0x00000710
        /*01f0*/ 	.word	0x000000ff
        /*01f4*/ 	.word	0x00000038
        /*01f8*/ 	.short	0x0100
        /*01fa*/ 	.byte	0x04
	.zero		1


	//   ....[15]....
        /*01fc*/ 	.word	0x00000720
        /*0200*/ 	.word	0x000000ff
        /*0204*/ 	.word	0x00000078
        /*0208*/ 	.short	0x0100
        /*020a*/ 	.byte	0x04
	.zero		1


	//   ....[16]....
        /*020c*/ 	.word	0x00000860
        /*0210*/ 	.word	0x000000ff
        /*0214*/ 	.word	0x00000080
        /*0218*/ 	.short	0x0100
        /*021a*/ 	.byte	0x04
	.zero		1


	//   ....[17]....
        /*021c*/ 	.word	0x00000870
        /*0220*/ 	.word	0x000000ff
        /*0224*/ 	.word	0x000000a0
        /*0228*/ 	.short	0x0100
        /*022a*/ 	.byte	0x04
	.zero		1


	//   ....[18]....
        /*022c*/ 	.word	0x00000880
        /*0230*/ 	.word	0x000000ff
        /*0234*/ 	.word	0x00000088
        /*0238*/ 	.short	0x0100
        /*023a*/ 	.byte	0x04
	.zero		1


	//   ....[19]....
        /*023c*/ 	.word	0x00000890
        /*0240*/ 	.word	0x000000ff
        /*0244*/ 	.word	0x000000a8
        /*0248*/ 	.short	0x0100
        /*024a*/ 	.byte	0x04
	.zero		1


	//   ....[20]....
        /*024c*/ 	.word	0x000008a0
        /*0250*/ 	.word	0x000000ff
        /*0254*/ 	.word	0x00000090
        /*0258*/ 	.short	0x0100
        /*025a*/ 	.byte	0x04
	.zero		1


	//   ....[21]....
        /*025c*/ 	.word	0x000008b0
        /*0260*/ 	.word	0x000000ff
        /*0264*/ 	.word	0x000000b0
        /*0268*/ 	.short	0x0100
        /*026a*/ 	.byte	0x04
	.zero		1


	//   ....[22]....
        /*026c*/ 	.word	0x000008c0
        /*0270*/ 	.word	0x000000ff
        /*0274*/ 	.word	0x00000098
        /*0278*/ 	.short	0x0100
        /*027a*/ 	.byte	0x04
	.zero		1


	//   ....[23]....
        /*027c*/ 	.word	0x000008d0
        /*0280*/ 	.word	0x000000ff
        /*0284*/ 	.word	0x000000b8
        /*0288*/ 	.short	0x0100
        /*028a*/ 	.byte	0x04
	.zero		1


	//   ....[24]....
        /*028c*/ 	.word	0x000009c0
        /*0290*/ 	.word	0x000000ff
        /*0294*/ 	.word	0x000000c0
        /*0298*/ 	.short	0x0100
        /*029a*/ 	.byte	0x06
	.zero		1


	//   ....[25]....
        /*029c*/ 	.word	0x000009d0
        /*02a0*/ 	.word	0x000000ff
        /*02a4*/ 	.word	0x000000c8
        /*02a8*/ 	.short	0x0100
        /*02aa*/ 	.byte	0x06
	.zero		1


	//   ....[26]....
        /*02ac*/ 	.word	0x00000b10
        /*02b0*/ 	.word	0x000000ff
        /*02b4*/ 	.word	0x000000d0
        /*02b8*/ 	.short	0x0100
        /*02ba*/ 	.byte	0x06
	.zero		1


	//   ....[27]....
        /*02bc*/ 	.word	0x00000b20
        /*02c0*/ 	.word	0x000000ff
        /*02c4*/ 	.word	0x000000e0
        /*02c8*/ 	.short	0x0100
        /*02ca*/ 	.byte	0x06
	.zero		1


	//   ....[28]....
        /*02cc*/ 	.word	0x00000b30
        /*02d0*/ 	.word	0x000000ff
        /*02d4*/ 	.word	0x000000d8
        /*02d8*/ 	.short	0x0100
        /*02da*/ 	.byte	0x06
	.zero		1


	//   ....[29]....
        /*02dc*/ 	.word	0x00000b40
        /*02e0*/ 	.word	0x000000ff
        /*02e4*/ 	.word	0x000000e8
        /*02e8*/ 	.short	0x0100
        /*02ea*/ 	.byte	0x06
	.zero		1


	//   ....[30]....
        /*02ec*/ 	.word	0x00000c70
        /*02f0*/ 	.word	0x000000ff
        /*02f4*/ 	.word	0x000000f0
        /*02f8*/ 	.short	0x0100
        /*02fa*/ 	.byte	0x04
	.zero		1


	//   ....[31]....
        /*02fc*/ 	.word	0x00000c80
        /*0300*/ 	.word	0x000000ff
        /*0304*/ 	.word	0x00000110
        /*0308*/ 	.short	0x0100
        /*030a*/ 	.byte	0x04
	.zero		1


	//   ....[32]....
        /*030c*/ 	.word	0x00000c90
        /*0310*/ 	.word	0x000000ff
        /*0314*/ 	.word	0x000000f8
        /*0318*/ 	.short	0x0100
        /*031a*/ 	.byte	0x04
	.zero		1


	//   ....[33]....
        /*031c*/ 	.word	0x00000ca0
        /*0320*/ 	.word	0x000000ff
        /*0324*/ 	.word	0x00000118
        /*0328*/ 	.short	0x0100
        /*032a*/ 	.byte	0x04
	.zero		1


	//   ....[34]....
        /*032c*/ 	.word	0x00000cb0
        /*0330*/ 	.word	0x000000ff
        /*0334*/ 	.word	0x00000100
        /*0338*/ 	.short	0x0100
        /*033a*/ 	.byte	0x04
	.zero		1


	//   ....[35]....
        /*033c*/ 	.word	0x00000cc0
        /*0340*/ 	.word	0x000000ff
        /*0344*/ 	.word	0x00000120
        /*0348*/ 	.short	0x0100
        /*034a*/ 	.byte	0x04
	.zero		1


	//   ....[36]....
        /*034c*/ 	.word	0x00000cd0
        /*0350*/ 	.word	0x000000ff
        /*0354*/ 	.word	0x00000108
        /*0358*/ 	.short	0x0100
        /*035a*/ 	.byte	0x04
	.zero		1


	//   ....[37]....
        /*035c*/ 	.word	0x00000ce0
        /*0360*/ 	.word	0x000000ff
        /*0364*/ 	.word	0x00000128
        /*0368*/ 	.short	0x0100
        /*036a*/ 	.byte	0x04
	.zero		1


	//   ....[38]....
        /*036c*/ 	.word	0x00000dd0
        /*0370*/ 	.word	0x000000ff
        /*0374*/ 	.word	0x00000130
        /*0378*/ 	.short	0x0100
        /*037a*/ 	.byte	0x04
	.zero		1


	//   ....[39]....
        /*037c*/ 	.word	0x00000de0
        /*0380*/ 	.word	0x000000ff
        /*0384*/ 	.word	0x00000140
        /*0388*/ 	.short	0x0100
        /*038a*/ 	.byte	0x04
	.zero		1


	//   ....[40]....
        /*038c*/ 	.word	0x00000df0
        /*0390*/ 	.word	0x000000ff
        /*0394*/ 	.word	0x00000138
        /*0398*/ 	.short	0x0100
        /*039a*/ 	.byte	0x04
	.zero		1


	//   ....[41]....
        /*039c*/ 	.word	0x00000e00
        /*03a0*/ 	.word	0x000000ff
        /*03a4*/ 	.word	0x00000148
        /*03a8*/ 	.short	0x0100
        /*03aa*/ 	.byte	0x04
	.zero		1


	//   ....[42]....
        /*03ac*/ 	.word	0x00001af0
        /*03b0*/ 	.word	0x00000000
        /*03b4*/ 	.word	0x00000140
        /*03b8*/ 	.short	0x010a
        /*03ba*/ 	.byte	0xff
	.zero		1


	//   ....[43]....
        /*03bc*/ 	.word	0x00001b10
        /*03c0*/ 	.word	0x00000000
        /*03c4*/ 	.word	0x00000130
        /*03c8*/ 	.short	0x0101
        /*03ca*/ 	.byte	0xff
	.zero		1


	//   ....[44]....
        /*03cc*/ 	.word	0x00001bd0
        /*03d0*/ 	.word	0x000000ff
        /*03d4*/ 	.word	0x00000040
        /*03d8*/ 	.short	0x010a
        /*03da*/ 	.byte	0x04
	.zero		1


	//   ....[45]....
        /*03dc*/ 	.word	0x00001c60
        /*03e0*/ 	.word	0x000000ff
        /*03e4*/ 	.word	0x00000040
        /*03e8*/ 	.short	0x010a
        /*03ea*/ 	.byte	0x21
	.zero		1


	//   ....[46]....
        /*03ec*/ 	.word	0x00001df0
        /*03f0*/ 	.word	0x000000ff
        /*03f4*/ 	.word	0x00000040
        /*03f8*/ 	.short	0x010a
        /*03fa*/ 	.byte	0x05
	.zero		1


	//   ....[47]....
        /*03fc*/ 	.word	0x00001f40
        /*0400*/ 	.word	0x000000ff
        /*0404*/ 	.word	0x000000c8
        /*0408*/ 	.short	0x0101
        /*040a*/ 	.byte	0x15
	.zero		1


	//   ....[48]....
        /*040c*/ 	.word	0x00001f60
        /*0410*/ 	.word	0x000000ff
        /*0414*/ 	.word	0x00000040
        /*0418*/ 	.short	0x010a
        /*041a*/ 	.byte	0x04
	.zero		1


	//   ....[49]....
        /*041c*/ 	.word	0x00001fe0
        /*0420*/ 	.word	0x000000ff
        /*0424*/ 	.word	0x00000040
        /*0428*/ 	.short	0x010a
        /*042a*/ 	.byte	0x11
	.zero		1


	//   ....[50]....
        /*042c*/ 	.word	0x00002170
        /*0430*/ 	.word	0x000000ff
        /*0434*/ 	.word	0x00000040
        /*0438*/ 	.short	0x010a
        /*043a*/ 	.byte	0x05
	.zero		1


	//   ....[51]....
        /*043c*/ 	.word	0x000022b0
        /*0440*/ 	.word	0x00000003
        /*0444*/ 	.word	0x000000d0
        /*0448*/ 	.short	0x010a
        /*044a*/ 	.byte	0xff
	.zero		1


	//   ....[52]....
        /*044c*/ 	.word	0x00002400
        /*0450*/ 	.word	0x00000000
        /*0454*/ 	.word	0x00000000
        /*0458*/ 	.short	0x0101
        /*045a*/ 	.byte	0xff
	.zero		1


	//   ....[53]....
        /*045c*/ 	.word	0x000029c0
        /*0460*/ 	.word	0x000000ff
        /*0464*/ 	.word	0x00000000
        /*0468*/ 	.short	0x010a
        /*046a*/ 	.byte	0x04
	.zero		1


	//   ....[54]....
        /*046c*/ 	.word	0x00002a50
        /*0470*/ 	.word	0x000000ff
        /*0474*/ 	.word	0x00000000
        /*0478*/ 	.short	0x010a
        /*047a*/ 	.byte	0x05
	.zero		1


	//   ....[55]....
        /*047c*/ 	.word	0x00002ae0
        /*0480*/ 	.word	0x000000ff
        /*0484*/ 	.word	0x00000000
        /*0488*/ 	.short	0x010a
        /*048a*/ 	.byte	0x05
	.zero		1


	//   ....[56]....
        /*048c*/ 	.word	0x00002b70
        /*0490*/ 	.word	0x000000ff
        /*0494*/ 	.word	0x00000000
        /*0498*/ 	.short	0x010a
        /*049a*/ 	.byte	0x05
	.zero		1


	//   ....[57]....
        /*049c*/ 	.word	0x00002c00
        /*04a0*/ 	.word	0x000000ff
        /*04a4*/ 	.word	0x00000000
        /*04a8*/ 	.short	0x010a
        /*04aa*/ 	.byte	0x05
	.zero		1


	//   ....[58]....
        /*04ac*/ 	.word	0x00002c90
        /*04b0*/ 	.word	0x000000ff
        /*04b4*/ 	.word	0x00000000
        /*04b8*/ 	.short	0x010a
        /*04ba*/ 	.byte	0x05
	.zero		1


	//   ....[59]....
        /*04bc*/ 	.word	0x00002d20
        /*04c0*/ 	.word	0x000000ff
        /*04c4*/ 	.word	0x00000000
        /*04c8*/ 	.short	0x010a
        /*04ca*/ 	.byte	0x05
	.zero		1


	//   ....[60]....
        /*04cc*/ 	.word	0x00002dc0
        /*04d0*/ 	.word	0x00000000
        /*04d4*/ 	.word	0x00000000
        /*04d8*/ 	.short	0x010a
        /*04da*/ 	.byte	0xff
	.zero		1


	//   ....[61]....
        /*04dc*/ 	.word	0x00002f00
        /*04e0*/ 	.word	0x00000002
        /*04e4*/ 	.word	0x00000130
        /*04e8*/ 	.short	0x010a
        /*04ea*/ 	.byte	0xff
	.zero		1


	//   ....[62]....
        /*04ec*/ 	.word	0x00002f60
        /*04f0*/ 	.word	0x00000004
        /*04f4*/ 	.word	0x00000000
        /*04f8*/ 	.short	0x0101
        /*04fa*/ 	.byte	0xff
	.zero		1


	//   ....[63]....
        /*04fc*/ 	.word	0x00002f80
        /*0500*/ 	.word	0x000000ff
        /*0504*/ 	.word	0x000000e0
        /*0508*/ 	.short	0x010a
        /*050a*/ 	.byte	0x04
	.zero		1


	//   ....[64]....
        /*050c*/ 	.word	0x000030a0
        /*0510*/ 	.word	0x00000002
        /*0514*/ 	.word	0x000000d0
        /*0518*/ 	.short	0x010a
        /*051a*/ 	.byte	0xff
	.zero		1


	//   ....[65]....
        /*051c*/ 	.word	0x000031b0
        /*0520*/ 	.word	0x00000002
        /*0524*/ 	.word	0x00000000
        /*0528*/ 	.short	0x0101
        /*052a*/ 	.byte	0xff
	.zero		1


	//   ....[66]....
        /*052c*/ 	.word	0x00003240
        /*0530*/ 	.word	0x000000ff
        /*0534*/ 	.word	0x000000e0
        /*0538*/ 	.short	0x0106
        /*053a*/ 	.byte	0x04
	.zero		1


	//   ....[67]....
        /*053c*/ 	.word	0x00003260
        /*0540*/ 	.word	0x000000ff
        /*0544*/ 	.word	0x000000e0
        /*0548*/ 	.short	0x010a
        /*054a*/ 	.byte	0x04
	.zero		1


	//   ....[68]....
        /*054c*/ 	.word	0x000032f0
        /*0550*/ 	.word	0x000000ff
        /*0554*/ 	.word	0x000000e0
        /*0558*/ 	.short	0x0106
        /*055a*/ 	.byte	0x07
	.zero		1


	//   ....[69]....
        /*055c*/ 	.word	0x00003330
        /*0560*/ 	.word	0x00000000
        /*0564*/ 	.word	0x000000e0
        /*0568*/ 	.short	0x010a
        /*056a*/ 	.byte	0xff
	.zero		1


	//   ....[70]....
        /*056c*/ 	.word	0x00003890
        /*0570*/ 	.word	0x00000000
        /*0574*/ 	.word	0x000000d0
        /*0578*/ 	.short	0x010a
        /*057a*/ 	.byte	0xff
	.zero		1


	//   ....[71]....
        /*057c*/ 	.word	0x00003990
        /*0580*/ 	.word	0x00000003
        /*0584*/ 	.word	0x00000000
        /*0588*/ 	.short	0x0101
        /*058a*/ 	.byte	0xff
	.zero		1


	//   ....[72]....
        /*058c*/ 	.word	0x000039a0
        /*0590*/ 	.word	0x000000ff
        /*0594*/ 	.word	0x00000000
        /*0598*/ 	.short	0x010a
        /*059a*/ 	.byte	0x04
	.zero		1


	//   ....[73]....
        /*059c*/ 	.word	0x00003a20
        /*05a0*/ 	.word	0x000000ff
        /*05a4*/ 	.word	0x00000110
        /*05a8*/ 	.short	0x010a
        /*05aa*/ 	.byte	0x1f
	.zero		1


	//   ....[74]....
        /*05ac*/ 	.word	0x00003b00
        /*05b0*/ 	.word	0x000000ff
        /*05b4*/ 	.word	0x00000000
        /*05b8*/ 	.short	0x010a
        /*05ba*/ 	.byte	0x05
	.zero		1


	//   ....[75]....
        /*05bc*/ 	.word	0x00003c40
        /*05c0*/ 	.word	0x000000ff
        /*05c4*/ 	.word	0x00000000
        /*05c8*/ 	.short	0x010a
        /*05ca*/ 	.byte	0x04
	.zero		1


	//   ....[76]....
        /*05cc*/ 	.word	0x00003ed0
        /*05d0*/ 	.word	0x000000ff
        /*05d4*/ 	.word	0x00000000
        /*05d8*/ 	.short	0x010a
        /*05da*/ 	.byte	0x04
	.zero		1


	//   ....[77]....
        /*05dc*/ 	.word	0x00003f60
        /*05e0*/ 	.word	0x000000ff
        /*05e4*/ 	.word	0x00000000
        /*05e8*/ 	.short	0x010a
        /*05ea*/ 	.byte	0x05
	.zero		1


	//   ....[78]....
        /*05ec*/ 	.word	0x00003ff0
        /*05f0*/ 	.word	0x000000ff
        /*05f4*/ 	.word	0x00000000
        /*05f8*/ 	.short	0x010a
        /*05fa*/ 	.byte	0x05
	.zero		1


	//   ....[79]....
        /*05fc*/ 	.word	0x00004080
        /*0600*/ 	.word	0x000000ff
        /*0604*/ 	.word	0x00000000
        /*0608*/ 	.short	0x010a
        /*060a*/ 	.byte	0x04
	.zero		1


	//   ....[80]....
        /*060c*/ 	.word	0x00004590
        /*0610*/ 	.word	0x0000000c
        /*0614*/ 	.word	0x000000d0
        /*0618*/ 	.short	0x010a
        /*061a*/ 	.byte	0xff
	.zero		1


	//   ....[81]....
        /*061c*/ 	.word	0x00004700
        /*0620*/ 	.word	0x00000000
        /*0624*/ 	.word	0x00000000
        /*0628*/ 	.short	0x0101
        /*062a*/ 	.byte	0xff
	.zero		1


	//   ....[82]....
        /*062c*/ 	.word	0x00004b90
        /*0630*/ 	.word	0x000000ff
        /*0634*/ 	.word	0x000000c8
        /*0638*/ 	.short	0x010a
        /*063a*/ 	.byte	0x15
	.zero		1


	//   ....[83]....
        /*063c*/ 	.word	0x00004d10
        /*0640*/ 	.word	0x000000ff
        /*0644*/ 	.word	0x000000a0
        /*0648*/ 	.short	0x010a
        /*064a*/ 	.byte	0x15
	.zero		1


	//   ....[84]....
        /*064c*/ 	.word	0x00004e80
        /*0650*/ 	.word	0x000000ff
        /*0654*/ 	.word	0x00000080
        /*0658*/ 	.short	0x010b
        /*065a*/ 	.byte	0x15
	.zero		1


	//   ....[85]....
        /*065c*/ 	.word	0x00004e90
        /*0660*/ 	.word	0x000000ff
        /*0664*/ 	.word	0x00000000
        /*0668*/ 	.short	0x0101
        /*066a*/ 	.byte	0x28
	.zero		1


	//   ....[86]....
        /*066c*/ 	.word	0x00004ea0
        /*0670*/ 	.word	0x000000ff
        /*0674*/ 	.word	0x000000a8
        /*0678*/ 	.short	0x010a
        /*067a*/ 	.byte	0x15
	.zero		1


	//   ....[87]....
        /*067c*/ 	.word	0x00004ff0
        /*0680*/ 	.word	0x000000ff
        /*0684*/ 	.word	0x00000088
        /*0688*/ 	.short	0x010b
        /*068a*/ 	.byte	0x15
	.zero		1


	//   ....[88]....
        /*068c*/ 	.word	0x00005000
        /*0690*/ 	.word	0x000000ff
        /*0694*/ 	.word	0x00000000
        /*0698*/ 	.short	0x0101
        /*069a*/ 	.byte	0x27
	.zero		1


	//   ....[89]....
        /*069c*/ 	.word	0x00005010
        /*06a0*/ 	.word	0x000000ff
        /*06a4*/ 	.word	0x000000b0
        /*06a8*/ 	.short	0x010a
        /*06aa*/ 	.byte	0x15
	.zero		1


	//   ....[90]....
        /*06ac*/ 	.word	0x00005150
        /*06b0*/ 	.word	0x000000ff
        /*06b4*/ 	.word	0x00000090
        /*06b8*/ 	.short	0x010b
        /*06ba*/ 	.byte	0x15
	.zero		1


	//   ....[91]....
        /*06bc*/ 	.word	0x00005160
        /*06c0*/ 	.word	0x000000ff
        /*06c4*/ 	.word	0x00000000
        /*06c8*/ 	.short	0x0101
        /*06ca*/ 	.byte	0x26
	.zero		1


	//   ....[92]....
        /*06cc*/ 	.word	0x00005170
        /*06d0*/ 	.word	0x000000ff
        /*06d4*/ 	.word	0x000000b8
        /*06d8*/ 	.short	0x010a
        /*06da*/ 	.byte	0x15
	.zero		1


	//   ....[93]....
        /*06dc*/ 	.word	0x00005370
        /*06e0*/ 	.word	0x000000ff
        /*06e4*/ 	.word	0x00000098
        /*06e8*/ 	.short	0x010b
        /*06ea*/ 	.byte	0x15
	.zero		1


	//   ....[94]....
        /*06ec*/ 	.word	0x00005380
        /*06f0*/ 	.word	0x000000ff
        /*06f4*/ 	.word	0x00000000
        /*06f8*/ 	.short	0x0101
        /*06fa*/ 	.byte	0x25
	.zero		1


	//   ....[95]....
        /*06fc*/ 	.word	0x000053b0
        /*0700*/ 	.word	0x000000ff
        /*0704*/ 	.word	0x000000a0
        /*0708*/ 	.short	0x010a
        /*070a*/ 	.byte	0x15
	.zero		1


	//   ....[96]....
        /*070c*/ 	.word	0x000053d0
        /*0710*/ 	.word	0x000000ff
        /*0714*/ 	.word	0x000000a8
        /*0718*/ 	.short	0x010a
        /*071a*/ 	.byte	0x15
	.zero		1


	//   ....[97]....
        /*071c*/ 	.word	0x000053f0
        /*0720*/ 	.word	0x000000ff
        /*0724*/ 	.word	0x000000b0
        /*0728*/ 	.short	0x010a
        /*072a*/ 	.byte	0x15
	.zero		1


	//   ....[98]....
        /*072c*/ 	.word	0x00005430
        /*0730*/ 	.word	0x00000000
        /*0734*/ 	.word	0x000000b8
        /*0738*/ 	.short	0x010a
        /*073a*/ 	.byte	0xff
	.zero		1


	//   ....[99]....
        /*073c*/ 	.word	0x00005780
        /*0740*/ 	.word	0x00000003
        /*0744*/ 	.word	0x000000d0
        /*0748*/ 	.short	0x010a
        /*074a*/ 	.byte	0xff
	.zero		1


	//   ....[100]....
        /*074c*/ 	.word	0x00005900
        /*0750*/ 	.word	0x00000000
        /*0754*/ 	.word	0x00000000
        /*0758*/ 	.short	0x0101
        /*075a*/ 	.byte	0xff
	.zero		1


	//   ....[101]....
        /*075c*/ 	.word	0x000064a0
        /*0760*/ 	.word	0x000000ff
        /*0764*/ 	.word	0x00000080
        /*0768*/ 	.short	0x010a
        /*076a*/ 	.byte	0x2c
	.zero		1


	//   ....[102]....
        /*076c*/ 	.word	0x00006510
        /*0770*/ 	.word	0x00000050
        /*0774*/ 	.word	0x000000f0
        /*0778*/ 	.short	0x010a
        /*077a*/ 	.byte	0xff
	.zero		1


	//   ....[103]....
        /*077c*/ 	.word	0x00006630
        /*0780*/ 	.word	0x000000ff
        /*0784*/ 	.word	0x00000080
        /*0788*/ 	.short	0x010a
        /*078a*/ 	.byte	0x2c
	.zero		1


	//   ....[104]....
        /*078c*/ 	.word	0x00006730
        /*0790*/ 	.word	0x00000050
        /*0794*/ 	.word	0x000000f0
        /*0798*/ 	.short	0x010a
        /*079a*/ 	.byte	0xff
	.zero		1


	//   ....[105]....
        /*079c*/ 	.word	0x00006f30
        /*07a0*/ 	.word	0x00000000
        /*07a4*/ 	.word	0x00000000
        /*07a8*/ 	.short	0x0101
        /*07aa*/ 	.byte	0xff
	.zero		1


	//   ....[106]....
        /*07ac*/ 	.word	0x00006f40
        /*07b0*/ 	.word	0x00000003
        /*07b4*/ 	.word	0x00000080
        /*07b8*/ 	.short	0x010a
        /*07ba*/ 	.byte	0xff
	.zero		1


	//   ....[107]....
        /*07bc*/ 	.word	0x00007010
        /*07c0*/ 	.word	0x00000003
        /*07c4*/ 	.word	0x00000080
        /*07c8*/ 	.short	0x010a
        /*07ca*/ 	.byte	0xff
	.zero		1


	//   ....[108]....
        /*07cc*/ 	.word	0x000078a0
        /*07d0*/ 	.word	0x00000028
        /*07d4*/ 	.word	0x00000000
        /*07d8*/ 	.short	0x0101
        /*07da*/ 	.byte	0xff
	.zero		1


	//   ....[109]....
        /*07dc*/ 	.word	0x000078c0
        /*07e0*/ 	.word	0x00000059
        /*07e4*/ 	.word	0x00000080
        /*07e8*/ 	.short	0x010a
        /*07ea*/ 	.byte	0xff
	.zero		1


	//   ....[110]....
        /*07ec*/ 	.word	0x00007980
        /*07f0*/ 	.word	0x00000059
        /*07f4*/ 	.word	0x00000080
        /*07f8*/ 	.short	0x010a
        /*07fa*/ 	.byte	0xff
	.zero		1


	//   ....[111]....
        /*07fc*/ 	.word	0x00008200
        /*0800*/ 	.word	0x0000005a
        /*0804*/ 	.word	0x00000000
        /*0808*/ 	.short	0x0101
        /*080a*/ 	.byte	0xff
	.zero		1


	//   ....[112]....
        /*080c*/ 	.word	0x00008220
        /*0810*/ 	.word	0x0000005c
        /*0814*/ 	.word	0x00000080
        /*0818*/ 	.short	0x010a
        /*081a*/ 	.byte	0xff
	.zero		1


	//   ....[113]....
        /*081c*/ 	.word	0x000082e0
        /*0820*/ 	.word	0x0000005c
        /*0824*/ 	.word	0x00000080
        /*0828*/ 	.short	0x010a
        /*082a*/ 	.byte	0xff
	.zero		1


	//   ....[114]....
        /*082c*/ 	.word	0x000088c0
        /*0830*/ 	.word	0x000000ff
        /*0834*/ 	.word	0x00000000
        /*0838*/ 	.short	0x0101
        /*083a*/ 	.byte	0x04
	.zero		1


	//   ....[115]....
        /*083c*/ 	.word	0x00008bd0
        /*0840*/ 	.word	0x00000002
        /*0844*/ 	.word	0x00000000
        /*0848*/ 	.short	0x0101
        /*084a*/ 	.byte	0xff
	.zero		1


	//   ....[116]....
        /*084c*/ 	.word	0x00008e80
        /*0850*/ 	.word	0x000000ff
        /*0854*/ 	.word	0x00000000
        /*0858*/ 	.short	0x0101
        /*085a*/ 	.byte	0x04
	.zero		1


	//   ....[117]....
        /*085c*/ 	.word	0x00008ea0
        /*0860*/ 	.word	0x00000000
        /*0864*/ 	.word	0x00000140
        /*0868*/ 	.short	0x010a
        /*086a*/ 	.byte	0xff
	.zero		1


	//   ....[118]....
        /*086c*/ 	.word	0x00008f00
        /*0870*/ 	.word	0x00000000
        /*0874*/ 	.word	0x00000040
        /*0878*/ 	.short	0x010a
        /*087a*/ 	.byte	0xff
	.zero		1


	//   ....[119]....
        /*087c*/ 	.word	0x00008f60
        /*0880*/ 	.word	0x00000000
        /*0884*/ 	.word	0x00000040
        /*0888*/ 	.short	0x010a
        /*088a*/ 	.byte	0xff
	.zero		1


	//   ....[120]....
        /*088c*/ 	.word	0x00008fb0
        /*0890*/ 	.word	0x00000003
        /*0894*/ 	.word	0x000000d0
        /*0898*/ 	.short	0x010a
        /*089a*/ 	.byte	0xff
	.zero		1


	//   ....[121]....
        /*089c*/ 	.word	0x00009010
        /*08a0*/ 	.word	0x00000000
        /*08a4*/ 	.word	0x00000000
        /*08a8*/ 	.short	0x010a
        /*08aa*/ 	.byte	0xff
	.zero		1


	//   ....[122]....
        /*08ac*/ 	.word	0x00009070
        /*08b0*/ 	.word	0x00000000
        /*08b4*/ 	.word	0x00000000
        /*08b8*/ 	.short	0x010a
        /*08ba*/ 	.byte	0xff
	.zero		1


	//   ....[123]....
        /*08bc*/ 	.word	0x000090d0
        /*08c0*/ 	.word	0x00000000
        /*08c4*/ 	.word	0x00000000
        /*08c8*/ 	.short	0x010a
        /*08ca*/ 	.byte	0xff
	.zero		1


	//   ....[124]....
        /*08cc*/ 	.word	0x00009130
        /*08d0*/ 	.word	0x00000000
        /*08d4*/ 	.word	0x00000000
        /*08d8*/ 	.short	0x010a
        /*08da*/ 	.byte	0xff
	.zero		1


	//   ....[125]....
        /*08dc*/ 	.word	0x00009190
        /*08e0*/ 	.word	0x00000000
        /*08e4*/ 	.word	0x00000000
        /*08e8*/ 	.short	0x010a
        /*08ea*/ 	.byte	0xff
	.zero		1


	//   ....[126]....
        /*08ec*/ 	.word	0x000091f0
        /*08f0*/ 	.word	0x00000000
        /*08f4*/ 	.word	0x00000000
        /*08f8*/ 	.short	0x010a
        /*08fa*/ 	.byte	0xff
	.zero		1


	//   ....[127]....
        /*08fc*/ 	.word	0x00009250
        /*0900*/ 	.word	0x00000000
        /*0904*/ 	.word	0x00000000
        /*0908*/ 	.short	0x010a
        /*090a*/ 	.byte	0xff
	.zero		1


	//   ....[128]....
        /*090c*/ 	.word	0x000092a0
        /*0910*/ 	.word	0x00000002
        /*0914*/ 	.word	0x00000130
        /*0918*/ 	.short	0x010a
        /*091a*/ 	.byte	0xff
	.zero		1


	//   ....[129]....
        /*091c*/ 	.word	0x00009300
        /*0920*/ 	.word	0x00000002
        /*0924*/ 	.word	0x000000e0
        /*0928*/ 	.short	0x010a
        /*092a*/ 	.byte	0xff
	.zero		1


	//   ....[130]....
        /*092c*/ 	.word	0x00009350
        /*0930*/ 	.word	0x00000002
        /*0934*/ 	.word	0x000000d0
        /*0938*/ 	.short	0x010a
        /*093a*/ 	.byte	0xff
	.zero		1


	//   ....[131]....
        /*093c*/ 	.word	0x000093b0
        /*0940*/ 	.word	0x00000000
        /*0944*/ 	.word	0x000000e0
        /*0948*/ 	.short	0x010a
        /*094a*/ 	.byte	0xff
	.zero		1


	//   ....[132]....
        /*094c*/ 	.word	0x00009400
        /*0950*/ 	.word	0x00000000
        /*0954*/ 	.word	0x000000d0
        /*0958*/ 	.short	0x010a
        /*095a*/ 	.byte	0xff
	.zero		1


	//   ....[133]....
        /*095c*/ 	.word	0x00009460
        /*0960*/ 	.word	0x00000003
        /*0964*/ 	.word	0x00000110
        /*0968*/ 	.short	0x010a
        /*096a*/ 	.byte	0xff
	.zero		1


	//   ....[134]....
        /*096c*/ 	.word	0x000094c0
        /*0970*/ 	.word	0x00000000
        /*0974*/ 	.word	0x00000000
        /*0978*/ 	.short	0x010a
        /*097a*/ 	.byte	0xff
	.zero		1


	//   ....[135]....
        /*097c*/ 	.word	0x00009520
        /*0980*/ 	.word	0x00000000
        /*0984*/ 	.word	0x00000000
        /*0988*/ 	.short	0x010a
        /*098a*/ 	.byte	0xff
	.zero		1


	//   ....[136]....
        /*098c*/ 	.word	0x00009580
        /*0990*/ 	.word	0x00000000
        /*0994*/ 	.word	0x00000000
        /*0998*/ 	.short	0x010a
        /*099a*/ 	.byte	0xff
	.zero		1


	//   ....[137]....
        /*099c*/ 	.word	0x000095e0
        /*09a0*/ 	.word	0x00000000
        /*09a4*/ 	.word	0x00000000
        /*09a8*/ 	.short	0x010a
        /*09aa*/ 	.byte	0xff
	.zero		1


	//   ....[138]....
        /*09ac*/ 	.word	0x00009640
        /*09b0*/ 	.word	0x00000000
        /*09b4*/ 	.word	0x00000000
        /*09b8*/ 	.short	0x010a
        /*09ba*/ 	.byte	0xff
	.zero		1


	//   ....[139]....
        /*09bc*/ 	.word	0x00009690
        /*09c0*/ 	.word	0x0000000c
        /*09c4*/ 	.word	0x000000d0
        /*09c8*/ 	.short	0x010a
        /*09ca*/ 	.byte	0xff
	.zero		1


	//   ....[140]....
        /*09cc*/ 	.word	0x000096f0
        /*09d0*/ 	.word	0x00000000
        /*09d4*/ 	.word	0x000000c8
        /*09d8*/ 	.short	0x010a
        /*09da*/ 	.byte	0xff
	.zero		1


	//   ....[141]....
        /*09dc*/ 	.word	0x00009750
        /*09e0*/ 	.word	0x00000000
        /*09e4*/ 	.word	0x000000a0
        /*09e8*/ 	.short	0x010a
        /*09ea*/ 	.byte	0xff
	.zero		1


	//   ....[142]....
        /*09ec*/ 	.word	0x000097b0
        /*09f0*/ 	.word	0x00000000
        /*09f4*/ 	.word	0x000000a8
        /*09f8*/ 	.short	0x010a
        /*09fa*/ 	.byte	0xff
	.zero		1


	//   ....[143]....
        /*09fc*/ 	.word	0x00009810
        /*0a00*/ 	.word	0x00000000
        /*0a04*/ 	.word	0x000000b0
        /*0a08*/ 	.short	0x010a
        /*0a0a*/ 	.byte	0xff
	.zero		1


	//   ....[144]....
        /*0a0c*/ 	.word	0x00009870
        /*0a10*/ 	.word	0x00000000
        /*0a14*/ 	.word	0x000000b8
        /*0a18*/ 	.short	0x010a
        /*0a1a*/ 	.byte	0xff
	.zero		1


	//   ....[145]....
        /*0a1c*/ 	.word	0x000098d0
        /*0a20*/ 	.word	0x00000000
        /*0a24*/ 	.word	0x000000a0
        /*0a28*/ 	.short	0x010a
        /*0a2a*/ 	.byte	0xff
	.zero		1


	//   ....[146]....
        /*0a2c*/ 	.word	0x00009930
        /*0a30*/ 	.word	0x00000000
        /*0a34*/ 	.word	0x000000a8
        /*0a38*/ 	.short	0x010a
        /*0a3a*/ 	.byte	0xff
	.zero		1


	//   ....[147]....
        /*0a3c*/ 	.word	0x00009990
        /*0a40*/ 	.word	0x00000000
        /*0a44*/ 	.word	0x000000b0
        /*0a48*/ 	.short	0x010a
        /*0a4a*/ 	.byte	0xff
	.zero		1


	//   ....[148]....
        /*0a4c*/ 	.word	0x000099e0
        /*0a50*/ 	.word	0x00000003
        /*0a54*/ 	.word	0x000000d0
        /*0a58*/ 	.short	0x010a
        /*0a5a*/ 	.byte	0xff
	.zero		1


	//   ....[149]....
        /*0a5c*/ 	.word	0x00009a40
        /*0a60*/ 	.word	0x00000000
        /*0a64*/ 	.word	0x00000080
        /*0a68*/ 	.short	0x010a
        /*0a6a*/ 	.byte	0xff
	.zero		1


	//   ....[150]....
        /*0a6c*/ 	.word	0x00009a90
        /*0a70*/ 	.word	0x00000050
        /*0a74*/ 	.word	0x000000f0
        /*0a78*/ 	.short	0x010a
        /*0a7a*/ 	.byte	0xff
	.zero		1


	//   ....[151]....
        /*0a7c*/ 	.word	0x00009ae0
        /*0a80*/ 	.word	0x00000003
        /*0a84*/ 	.word	0x00000080
        /*0a88*/ 	.short	0x010a
        /*0a8a*/ 	.byte	0xff
	.zero		1


	//   ....[152]....
        /*0a8c*/ 	.word	0x00009b30
        /*0a90*/ 	.word	0x00000059
        /*0a94*/ 	.word	0x00000080
        /*0a98*/ 	.short	0x010a
        /*0a9a*/ 	.byte	0xff
	.zero		1


	//   ....[153]....
        /*0a9c*/ 	.word	0x00009b80
        /*0aa0*/ 	.word	0x0000005c
        /*0aa4*/ 	.word	0x00000080
        /*0aa8*/ 	.short	0x010a
        /*0aaa*/ 	.byte	0xff
	.zero		1


	//----- nvinfo : EIATTR_NUM_MBARRIERS
	.align		4
.L_47:
        /*0aac*/ 	.byte	0x03, 0x38
        /*0aae*/ 	.short	0x002a


	//----- nvinfo : EIATTR_EXIT_INSTR_OFFSETS
	.align		4
        /*0ab0*/ 	.byte	0x04, 0x1c
        /*0ab2*/ 	.short	(.L_49 - .L_48)


	//   ....[0]....
.L_48:
        /*0ab4*/ 	.word	0x00002df0


	//   ....[1]....
        /*0ab8*/ 	.word	0x00003300


	//   ....[2]....
        /*0abc*/ 	.word	0x00003360


	//   ....[3]....
        /*0ac0*/ 	.word	0x000042e0


	//   ....[4]....
        /*0ac4*/ 	.word	0x00005460


	//   ....[5]....
        /*0ac8*/ 	.word	0x000054a0


	//   ....[6]....
        /*0acc*/ 	.word	0x00008d60


	//   ....[7]....
        /*0ad0*/ 	.word	0x00008de0


	//   ....[8]....
        /*0ad4*/ 	.word	0x00008e10


	//   ....[9]....
        /*0ad8*/ 	.word	0x00008e90


	//----- nvinfo : EIATTR_MAX_THREADS
	.align		4
.L_49:
        /*0adc*/ 	.byte	0x04, 0x05
        /*0ade*/ 	.short	(.L_51 - .L_50)
.L_50:
        /*0ae0*/ 	.word	0x00000100
        /*0ae4*/ 	.word	0x00000001
        /*0ae8*/ 	.word	0x00000001


	//----- nvinfo : EIATTR_CRS_STACK_SIZE
	.align		4
.L_51:
        /*0aec*/ 	.byte	0x04, 0x1e
        /*0aee*/ 	.short	(.L_53 - .L_52)
.L_52:
        /*0af0*/ 	.word	0x00000000


	//----- nvinfo : EIATTR_CBANK_PARAM_SIZE
	.align		4
.L_53:
        /*0af4*/ 	.byte	0x03, 0x19
        /*0af6*/ 	.short	0x0800


	//----- nvinfo : EIATTR_PARAM_CBANK
	.align		4
        /*0af8*/ 	.byte	0x04, 0x0a
        /*0afa*/ 	.short	(.L_55 - .L_54)
	.align		4
.L_54:
        /*0afc*/ 	.word	index@(.nv.constant0._ZN7cutlass13device_kernelINS_4gemm6kernel13GemmUniversalIN4cute5tupleIJiiiiEEENS1_10collective13CollectiveMmaINS1_35MainloopSm100TmaUmmaWarpSpecializedILi8ELi2ELi4ENS5_IJNS4_1CILi2EEESB_NSA_ILi1EEEEEEEENS5_IJNSA_ILi64EEENSA_ILi128EEENSA_ILi32EEEEEENS_10tfloat32_tENS5_IJlSC_lEEESJ_SK_NS4_8TiledMMAINS4_8MMA_AtomIJNS4_17SM100_MMA_TF32_SSISJ_SJ_fLi64ELi128ELNS4_4UMMA5MajorE0ELSP_0ELNSO_7ScaleInE0ELSQ_0EEEEEENS4_6LayoutINS5_IJSC_SC_SC_EEENS5_IJNSA_ILi0EEESV_SV_EEEEENS5_IJNS4_10UnderscoreESY_SY_EEEEENS4_23SM90_TMA_LOAD_MULTICASTENS4_14ComposedLayoutINS4_7SwizzleILi3ELi4ELi3EEENS4_18smem_ptr_flag_bitsILi32EEENST_INS5_IJNSA_ILi8EEESH_EEENS5_IJSH_SC_EEEEEEEvNS4_8identityES11_S1B_vS1C_EENS_8epilogue10collective18CollectiveEpilogueINS1E_23Sm100TmaWarpSpecializedILi4ELi2ELi16ELb1ELb0EEEJSI_NS5_IJNST_ISF_SC_EENST_ISH_SC_EEEEESJ_SK_SJ_SK_NS1E_6fusion15FusionCallbacksIS1I_NS1M_17LinearCombinationISJ_fSJ_fLNS_15FloatRoundStyleE2EEESI_S1L_JEEENS4_5SM1004TMEM4LOAD26SM100_TMEM_LOAD_16dp128b8xENS4_13SM90_TMA_LOADES1B_NS4_17SM75_U32x4_LDSM_NENS4_14SM90_TMA_STOREES1B_NS4_17SM90_U32x4_STSM_NENS4_39AutoVectorizingCopyWithAssumedAlignmentILi128EEEEEEvvEEEEvNT_6ParamsE)
        /*0b00*/ 	.short	0x0380
        /*0b02*/ 	.short	0x0800


	//----- nvinfo : EIATTR_SW_WAR
	.align		4
.L_55:
        /*0b04*/ 	.byte	0x04, 0x36
        /*0b06*/ 	.short	(.L_57 - .L_56)
.L_56:
        /*0b08*/ 	.word	0x00000008
.L_57:


//--------------------- .nv.callgraph             --------------------------
	.section	.nv.callgraph,"",@"SHT_CUDA_CALLGRAPH"
	.align	4
	.sectionentsize	8
	.align		4
        /*0000*/ 	.word	0x00000000
	.align		4
        /*0004*/ 	.word	0xffffffff
	.align		4
        /*0008*/ 	.word	index@(_ZN7cutlass13device_kernelINS_4gemm6kernel13GemmUniversalIN4cute5tupleIJiiiiEEENS1_10collective13CollectiveMmaINS1_35MainloopSm100TmaUmmaWarpSpecializedILi8ELi2ELi4ENS5_IJNS4_1CILi2EEESB_NSA_ILi1EEEEEEEENS5_IJNSA_ILi64EEENSA_ILi128EEENSA_ILi32EEEEEENS_10tfloat32_tENS5_IJlSC_lEEESJ_SK_NS4_8TiledMMAINS4_8MMA_AtomIJNS4_17SM100_MMA_TF32_SSISJ_SJ_fLi64ELi128ELNS4_4UMMA5MajorE0ELSP_0ELNSO_7ScaleInE0ELSQ_0EEEEEENS4_6LayoutINS5_IJSC_SC_SC_EEENS5_IJNSA_ILi0EEESV_SV_EEEEENS5_IJNS4_10UnderscoreESY_SY_EEEEENS4_23SM90_TMA_LOAD_MULTICASTENS4_14ComposedLayoutINS4_7SwizzleILi3ELi4ELi3EEENS4_18smem_ptr_flag_bitsILi32EEENST_INS5_IJNSA_ILi8EEESH_EEENS5_IJSH_SC_EEEEEEEvNS4_8identityES11_S1B_vS1C_EENS_8epilogue10collective18CollectiveEpilogueINS1E_23Sm100TmaWarpSpecializedILi4ELi2ELi16ELb1ELb0EEEJSI_NS5_IJNST_ISF_SC_EENST_ISH_SC_EEEEESJ_SK_SJ_SK_NS1E_6fusion15FusionCallbacksIS1I_NS1M_17LinearCombinationISJ_fSJ_fLNS_15FloatRoundStyleE2EEESI_S1L_JEEENS4_5SM1004TMEM4LOAD26SM100_TMEM_LOAD_16dp128b8xENS4_13SM90_TMA_LOADES1B_NS4_17SM75_U32x4_LDSM_NENS4_14SM90_TMA_STOREES1B_NS4_17SM90_U32x4_STSM_NENS4_39AutoVectorizingCopyWithAssumedAlignmentILi128EEEEEEvvEEEEvNT_6ParamsE)
	.align		4
        /*000c*/ 	.word	index@(__assertfail)
	.align		4
        /*0010*/ 	.word	0x00000000
	.align		4
        /*0014*/ 	.word	0xfffffffe
	.align		4
        /*0018*/ 	.word	0x00000000
	.align		4
        /*001c*/ 	.word	0xfffffffd
	.align		4
        /*0020*/ 	.word	0x00000000
	.align		4
        /*0024*/ 	.word	0xfffffffc


//--------------------- .nv.constant4             --------------------------
	.section	.nv.constant4,"a",@progbits
	.align	8
	.align		8
.nv.constant4:
        /*0000*/ 	.dword	__assertfail
	.align		8
        /*0008*/ 	.dword	__unnamed_1
	.align		8
        /*0010*/ 	.dword	__unnamed_2
	.align		8
        /*0018*/ 	.dword	_ZN40_INTERNAL_53ffa3bf_4_k_cu_f2f7d717_107924cuda3std3__45__cpo5beginE
	.align		8
        /*0020*/ 	.dword	_ZN40_INTERNAL_53ffa3bf_4_k_cu_f2f7d717_107924cuda3std3__45__cpo3endE
	.align		8
        /*0028*/ 	.dword	_ZN40_INTERNAL_53ffa3bf_4_k_cu_f2f7d717_107924cuda3std3__45__cpo6cbeginE
	.align		8
        /*0030*/ 	.dword	_ZN40_INTERNAL_53ffa3bf_4_k_cu_f2f7d717_107924cuda3std3__45__cpo4cendE
	.align		8
        /*0038*/ 	.dword	_ZN40_INTERNAL_53ffa3bf_4_k_cu_f2f7d717_107924cuda3std3__442_GLOBAL__N__53ffa3bf_4_k_cu_f2f7d717_107926ignoreE
	.align		8
        /*0040*/ 	.dword	_ZN40_INTERNAL_53ffa3bf_4_k_cu_f2f7d717_107924cuda3std3__419piecewise_constructE
	.align		8
        /*0048*/ 	.dword	_ZN40_INTERNAL_53ffa3bf_4_k_cu_f2f7d717_107924cuda3std3__48in_placeE
	.align		8
        /*0050*/ 	.dword	_ZN40_INTERNAL_53ffa3bf_4_k_cu_f2f7d717_107924cuda3std6ranges3__45__cpo4swapE
	.align		8
        /*0058*/ 	.dword	_ZN40_INTERNAL_53ffa3bf_4_k_cu_f2f7d717_107924cuda3std6ranges3__45__cpo9iter_moveE
	.align		8
        /*0060*/ 	.dword	_ZN40_INTERNAL_53ffa3bf_4_k_cu_f2f7d717_107924cute7productE
	.align		8
        /*0068*/ 	.dword	_ZN40_INTERNAL_53ffa3bf_4_k_cu_f2f7d717_107924cute1_E
	.align		8
        /*0070*/ 	.dword	$str$25
	.align		8
        /*0078*/ 	.dword	$str$26
	.align		8
        /*0080*/ 	.dword	$str$27
	.align		8
        /*0088*/ 	.dword	$str$28


//--------------------- .text._ZN7cutlass13device_kernelINS_4gemm6kernel13GemmUniversalIN4cute5tupleIJiiiiEEENS1_10collective13CollectiveMmaINS1_35MainloopSm100TmaUmmaWarpSpecializedILi8ELi2ELi4ENS5_IJNS4_1CILi2EEESB_NSA_ILi1EEEEEEEENS5_IJNSA_ILi64EEENSA_ILi128EEENSA_ILi32EEEEEENS_10tfloat32_tENS5_IJlSC_lEEESJ_SK_NS4_8TiledMMAINS4_8MMA_AtomIJNS4_17SM100_MMA_TF32_SSISJ_SJ_fLi64ELi128ELNS4_4UMMA5MajorE0ELSP_0ELNSO_7ScaleInE0ELSQ_0EEEEEENS4_6LayoutINS5_IJSC_SC_SC_EEENS5_IJNSA_ILi0EEESV_SV_EEEEENS5_IJNS4_10UnderscoreESY_SY_EEEEENS4_23SM90_TMA_LOAD_MULTICASTENS4_14ComposedLayoutINS4_7SwizzleILi3ELi4ELi3EEENS4_18smem_ptr_flag_bitsILi32EEENST_INS5_IJNSA_ILi8EEESH_EEENS5_IJSH_SC_EEEEEEEvNS4_8identityES11_S1B_vS1C_EENS_8epilogue10collective18CollectiveEpilogueINS1E_23Sm100TmaWarpSpecializedILi4ELi2ELi16ELb1ELb0EEEJSI_NS5_IJNST_ISF_SC_EENST_ISH_SC_EEEEESJ_SK_SJ_SK_NS1E_6fusion15FusionCallbacksIS1I_NS1M_17LinearCombinationISJ_fSJ_fLNS_15FloatRoundStyleE2EEESI_S1L_JEEENS4_5SM1004TMEM4LOAD26SM100_TMEM_LOAD_16dp128b8xENS4_13SM90_TMA_LOADES1B_NS4_17SM75_U32x4_LDSM_NENS4_14SM90_TMA_STOREES1B_NS4_17SM90_U32x4_STSM_NENS4_39AutoVectorizingCopyWithAssumedAlignmentILi128EEEEEEvvEEEEvNT_6ParamsE --------------------------
	.section	.text._ZN7cutlass13device_kernelINS_4gemm6kernel13GemmUniversalIN4cute5tupleIJiiiiEEENS1_10collective13CollectiveMmaINS1_35MainloopSm100TmaUmmaWarpSpecializedILi8ELi2ELi4ENS5_IJNS4_1CILi2EEESB_NSA_ILi1EEEEEEEENS5_IJNSA_ILi64EEENSA_ILi128EEENSA_ILi32EEEEEENS_10tfloat32_tENS5_IJlSC_lEEESJ_SK_NS4_8TiledMMAINS4_8MMA_AtomIJNS4_17SM100_MMA_TF32_SSISJ_SJ_fLi64ELi128ELNS4_4UMMA5MajorE0ELSP_0ELNSO_7ScaleInE0ELSQ_0EEEEEENS4_6LayoutINS5_IJSC_SC_SC_EEENS5_IJNSA_ILi0EEESV_SV_EEEEENS5_IJNS4_10UnderscoreESY_SY_EEEEENS4_23SM90_TMA_LOAD_MULTICASTENS4_14ComposedLayoutINS4_7SwizzleILi3ELi4ELi3EEENS4_18smem_ptr_flag_bitsILi32EEENST_INS5_IJNSA_ILi8EEESH_EEENS5_IJSH_SC_EEEEEEEvNS4_8identityES11_S1B_vS1C_EENS_8epilogue10collective18CollectiveEpilogueINS1E_23Sm100TmaWarpSpecializedILi4ELi2ELi16ELb1ELb0EEEJSI_NS5_IJNST_ISF_SC_EENST_ISH_SC_EEEEESJ_SK_SJ_SK_NS1E_6fusion15FusionCallbacksIS1I_NS1M_17LinearCombinationISJ_fSJ_fLNS_15FloatRoundStyleE2EEESI_S1L_JEEENS4_5SM1004TMEM4LOAD26SM100_TMEM_LOAD_16dp128b8xENS4_13SM90_TMA_LOADES1B_NS4_17SM75_U32x4_LDSM_NENS4_14SM90_TMA_STOREES1B_NS4_17SM90_U32x4_STSM_NENS4_39AutoVectorizingCopyWithAssumedAlignmentILi128EEEEEEvvEEEEvNT_6ParamsE,"ax",@progbits
	.align	128
.text._ZN7cutlass13device_kernelINS_4gemm6kernel13GemmUniversalIN4cute5tupleIJiiiiEEENS1_10collective13CollectiveMmaINS1_35MainloopSm100TmaUmmaWarpSpecializedILi8ELi2ELi4ENS5_IJNS4_1CILi2EEESB_NSA_ILi1EEEEEEEENS5_IJNSA_ILi64EEENSA_ILi128EEENSA_ILi32EEEEEENS_10tfloat32_tENS5_IJlSC_lEEESJ_SK_NS4_8TiledMMAINS4_8MMA_AtomIJNS4_17SM100_MMA_TF32_SSISJ_SJ_fLi64ELi128ELNS4_4UMMA5MajorE0ELSP_0ELNSO_7ScaleInE0ELSQ_0EEEEEENS4_6LayoutINS5_IJSC_SC_SC_EEENS5_IJNSA_ILi0EEESV_SV_EEEEENS5_IJNS4_10UnderscoreESY_SY_EEEEENS4_23SM90_TMA_LOAD_MULTICASTENS4_14ComposedLayoutINS4_7SwizzleILi3ELi4ELi3EEENS4_18smem_ptr_flag_bitsILi32EEENST_INS5_IJNSA_ILi8EEESH_EEENS5_IJSH_SC_EEEEEEEvNS4_8identityES11_S1B_vS1C_EENS_8epilogue10collective18CollectiveEpilogueINS1E_23Sm100TmaWarpSpecializedILi4ELi2ELi16ELb1ELb0EEEJSI_NS5_IJNST_ISF_SC_EENST_ISH_SC_EEEEESJ_SK_SJ_SK_NS1E_6fusion15FusionCallbacksIS1I_NS1M_17LinearCombinationISJ_fSJ_fLNS_15FloatRoundStyleE2EEESI_S1L_JEEENS4_5SM1004TMEM4LOAD26SM100_TMEM_LOAD_16dp128b8xENS4_13SM90_TMA_LOADES1B_NS4_17SM75_U32x4_LDSM_NENS4_14SM90_TMA_STOREES1B_NS4_17SM90_U32x4_STSM_NENS4_39AutoVectorizingCopyWithAssumedAlignmentILi128EEEEEEvvEEEEvNT_6ParamsE:
        .type           _ZN7cutlass13device_kernelINS_4gemm6kernel13GemmUniversalIN4cute5tupleIJiiiiEEENS1_10collective13CollectiveMmaINS1_35MainloopSm100TmaUmmaWarpSpecializedILi8ELi2ELi4ENS5_IJNS4_1CILi2EEESB_NSA_ILi1EEEEEEEENS5_IJNSA_ILi64EEENSA_ILi128EEENSA_ILi32EEEEEENS_10tfloat32_tENS5_IJlSC_lEEESJ_SK_NS4_8TiledMMAINS4_8MMA_AtomIJNS4_17SM100_MMA_TF32_SSISJ_SJ_fLi64ELi128ELNS4_4UMMA5MajorE0ELSP_0ELNSO_7ScaleInE0ELSQ_0EEEEEENS4_6LayoutINS5_IJSC_SC_SC_EEENS5_IJNSA_ILi0EEESV_SV_EEEEENS5_IJNS4_10UnderscoreESY_SY_EEEEENS4_23SM90_TMA_LOAD_MULTICASTENS4_14ComposedLayoutINS4_7SwizzleILi3ELi4ELi3EEENS4_18smem_ptr_flag_bitsILi32EEENST_INS5_IJNSA_ILi8EEESH_EEENS5_IJSH_SC_EEEEEEEvNS4_8identityES11_S1B_vS1C_EENS_8epilogue10collective18CollectiveEpilogueINS1E_23Sm100TmaWarpSpecializedILi4ELi2ELi16ELb1ELb0EEEJSI_NS5_IJNST_ISF_SC_EENST_ISH_SC_EEEEESJ_SK_SJ_SK_NS1E_6fusion15FusionCallbacksIS1I_NS1M_17LinearCombinationISJ_fSJ_fLNS_15FloatRoundStyleE2EEESI_S1L_JEEENS4_5SM1004TMEM4LOAD26SM100_TMEM_LOAD_16dp128b8xENS4_13SM90_TMA_LOADES1B_NS4_17SM75_U32x4_LDSM_NENS4_14SM90_TMA_STOREES1B_NS4_17SM90_U32x4_STSM_NENS4_39AutoVectorizingCopyWithAssumedAlignmentILi128EEEEEEvvEEEEvNT_6ParamsE,@function
        .size           _ZN7cutlass13device_kernelINS_4gemm6kernel13GemmUniversalIN4cute5tupleIJiiiiEEENS1_10collective13CollectiveMmaINS1_35MainloopSm100TmaUmmaWarpSpecializedILi8ELi2ELi4ENS5_IJNS4_1CILi2EEESB_NSA_ILi1EEEEEEEENS5_IJNSA_ILi64EEENSA_ILi128EEENSA_ILi32EEEEEENS_10tfloat32_tENS5_IJlSC_lEEESJ_SK_NS4_8TiledMMAINS4_8MMA_AtomIJNS4_17SM100_MMA_TF32_SSISJ_SJ_fLi64ELi128ELNS4_4UMMA5MajorE0ELSP_0ELNSO_7ScaleInE0ELSQ_0EEEEEENS4_6LayoutINS5_IJSC_SC_SC_EEENS5_IJNSA_ILi0EEESV_SV_EEEEENS5_IJNS4_10UnderscoreESY_SY_EEEEENS4_23SM90_TMA_LOAD_MULTICASTENS4_14ComposedLayoutINS4_7SwizzleILi3ELi4ELi3EEENS4_18smem_ptr_flag_bitsILi32EEENST_INS5_IJNSA_ILi8EEESH_EEENS5_IJSH_SC_EEEEEEEvNS4_8identityES11_S1B_vS1C_EENS_8epilogue10collective18CollectiveEpilogueINS1E_23Sm100TmaWarpSpecializedILi4ELi2ELi16ELb1ELb0EEEJSI_NS5_IJNST_ISF_SC_EENST_ISH_SC_EEEEESJ_SK_SJ_SK_NS1E_6fusion15FusionCallbacksIS1I_NS1M_17LinearCombinationISJ_fSJ_fLNS_15FloatRoundStyleE2EEESI_S1L_JEEENS4_5SM1004TMEM4LOAD26SM100_TMEM_LOAD_16dp128b8xENS4_13SM90_TMA_LOADES1B_NS4_17SM75_U32x4_LDSM_NENS4_14SM90_TMA_STOREES1B_NS4_17SM90_U32x4_STSM_NENS4_39AutoVectorizingCopyWithAssumedAlignmentILi128EEEEEEvvEEEEvNT_6ParamsE,(.L_x_196 - _ZN7cutlass13device_kernelINS_4gemm6kernel13GemmUniversalIN4cute5tupleIJiiiiEEENS1_10collective13CollectiveMmaINS1_35MainloopSm100TmaUmmaWarpSpecializedILi8ELi2ELi4ENS5_IJNS4_1CILi2EEESB_NSA_ILi1EEEEEEEENS5_IJNSA_ILi64EEENSA_ILi128EEENSA_ILi32EEEEEENS_10tfloat32_tENS5_IJlSC_lEEESJ_SK_NS4_8TiledMMAINS4_8MMA_AtomIJNS4_17SM100_MMA_TF32_SSISJ_SJ_fLi64ELi128ELNS4_4UMMA5MajorE0ELSP_0ELNSO_7ScaleInE0ELSQ_0EEEEEENS4_6LayoutINS5_IJSC_SC_SC_EEENS5_IJNSA_ILi0EEESV_SV_EEEEENS5_IJNS4_10UnderscoreESY_SY_EEEEENS4_23SM90_TMA_LOAD_MULTICASTENS4_14ComposedLayoutINS4_7SwizzleILi3ELi4ELi3EEENS4_18smem_ptr_flag_bitsILi32EEENST_INS5_IJNSA_ILi8EEESH_EEENS5_IJSH_SC_EEEEEEEvNS4_8identityES11_S1B_vS1C_EENS_8epilogue10collective18CollectiveEpilogueINS1E_23Sm100TmaWarpSpecializedILi4ELi2ELi16ELb1ELb0EEEJSI_NS5_IJNST_ISF_SC_EENST_ISH_SC_EEEEESJ_SK_SJ_SK_NS1E_6fusion15FusionCallbacksIS1I_NS1M_17LinearCombinationISJ_fSJ_fLNS_15FloatRoundStyleE2EEESI_S1L_JEEENS4_5SM1004TMEM4LOAD26SM100_TMEM_LOAD_16dp128b8xENS4_13SM90_TMA_LOADES1B_NS4_17SM75_U32x4_LDSM_NENS4_14SM90_TMA_STOREES1B_NS4_17SM90_U32x4_STSM_NENS4_39AutoVectorizingCopyWithAssumedAlignmentILi128EEEEEEvvEEEEvNT_6ParamsE)
        .other          _ZN7cutlass13device_kernelINS_4gemm6kernel13GemmUniversalIN4cute5tupleIJiiiiEEENS1_10collective13CollectiveMmaINS1_35MainloopSm100TmaUmmaWarpSpecializedILi8ELi2ELi4ENS5_IJNS4_1CILi2EEESB_NSA_ILi1EEEEEEEENS5_IJNSA_ILi64EEENSA_ILi128EEENSA_ILi32EEEEEENS_10tfloat32_tENS5_IJlSC_lEEESJ_SK_NS4_8TiledMMAINS4_8MMA_AtomIJNS4_17SM100_MMA_TF32_SSISJ_SJ_fLi64ELi128ELNS4_4UMMA5MajorE0ELSP_0ELNSO_7ScaleInE0ELSQ_0EEEEEENS4_6LayoutINS5_IJSC_SC_SC_EEENS5_IJNSA_ILi0EEESV_SV_EEEEENS5_IJNS4_10UnderscoreESY_SY_EEEEENS4_23SM90_TMA_LOAD_MULTICASTENS4_14ComposedLayoutINS4_7SwizzleILi3ELi4ELi3EEENS4_18smem_ptr_flag_bitsILi32EEENST_INS5_IJNSA_ILi8EEESH_EEENS5_IJSH_SC_EEEEEEEvNS4_8identityES11_S1B_vS1C_EENS_8epilogue10collective18CollectiveEpilogueINS1E_23Sm100TmaWarpSpecializedILi4ELi2ELi16ELb1ELb0EEEJSI_NS5_IJNST_ISF_SC_EENST_ISH_SC_EEEEESJ_SK_SJ_SK_NS1E_6fusion15FusionCallbacksIS1I_NS1M_17LinearCombinationISJ_fSJ_fLNS_15FloatRoundStyleE2EEESI_S1L_JEEENS4_5SM1004TMEM4LOAD26SM100_TMEM_LOAD_16dp128b8xENS4_13SM90_TMA_LOADES1B_NS4_17SM75_U32x4_LDSM_NENS4_14SM90_TMA_STOREES1B_NS4_17SM90_U32x4_STSM_NENS4_39AutoVectorizingCopyWithAssumedAlignmentILi128EEEEEEvvEEEEvNT_6ParamsE,@"STO_CUDA_ENTRY STV_DEFAULT"
_ZN7cutlass13device_kernelINS_4gemm6kernel13GemmUniversalIN4cute5tupleIJiiiiEEENS1_10collective13CollectiveMmaINS1_35MainloopSm100TmaUmmaWarpSpecializedILi8ELi2ELi4ENS5_IJNS4_1CILi2EEESB_NSA_ILi1EEEEEEEENS5_IJNSA_ILi64EEENSA_ILi128EEENSA_ILi32EEEEEENS_10tfloat32_tENS5_IJlSC_lEEESJ_SK_NS4_8TiledMMAINS4_8MMA_AtomIJNS4_17SM100_MMA_TF32_SSISJ_SJ_fLi64ELi128ELNS4_4UMMA5MajorE0ELSP_0ELNSO_7ScaleInE0ELSQ_0EEEEEENS4_6LayoutINS5_IJSC_SC_SC_EEENS5_IJNSA_ILi0EEESV_SV_EEEEENS5_IJNS4_10UnderscoreESY_SY_EEEEENS4_23SM90_TMA_LOAD_MULTICASTENS4_14ComposedLayoutINS4_7SwizzleILi3ELi4ELi3EEENS4_18smem_ptr_flag_bitsILi32EEENST_INS5_IJNSA_ILi8EEESH_EEENS5_IJSH_SC_EEEEEEEvNS4_8identityES11_S1B_vS1C_EENS_8epilogue10collective18CollectiveEpilogueINS1E_23Sm100TmaWarpSpecializedILi4ELi2ELi16ELb1ELb0EEEJSI_NS5_IJNST_ISF_SC_EENST_ISH_SC_EEEEESJ_SK_SJ_SK_NS1E_6fusion15FusionCallbacksIS1I_NS1M_17LinearCombinationISJ_fSJ_fLNS_15FloatRoundStyleE2EEESI_S1L_JEEENS4_5SM1004TMEM4LOAD26SM100_TMEM_LOAD_16dp128b8xENS4_13SM90_TMA_LOADES1B_NS4_17SM75_U32x4_LDSM_NENS4_14SM90_TMA_STOREES1B_NS4_17SM90_U32x4_STSM_NENS4_39AutoVectorizingCopyWithAssumedAlignmentILi128EEEEEEvvEEEEvNT_6ParamsE:
[----:B------:R-:W1:Y:S01]  /*0000*/  LDC R1, c[0x0][0x37c] ;  /* 0x0000df00ff017b82 */ /* 0x000e620000000800 */
[----:B------:R-:W2:Y:S01]  /*0010*/  S2R R76, SR_TID.X ;  /* 0x00000000004c7919 */ /* 0x000ea20000002100 */
[----:B------:R-:W3:Y:S01]  /*0020*/  LDCU.64 UR8, c[0x0][0x890] ;  /* 0x00011200ff0877ac */ /* 0x000ee20008000a00 */
[----:B------:R-:W-:Y:S02]  /*0030*/  PRMT R63, RZ, 0x7610, R63 ;  /* 0x00007610ff3f7816 */ /* 0x000fe4000000003f */
[----:B------:R-:W-:Y:S01]  /*0040*/  ELECT P3, URZ, PT ;  /* 0x0000000000ff782f */ /* 0x000fe20003860000 */
[----:B---3--:R-:W-:-:S04]  /*0050*/  UISETP.NE.U32.AND UP0, UPT, UR8, URZ, UPT ;  /* 0x000000ff0800728c */ /* 0x008fc8000bf05070 */
[----:B------:R-:W-:Y:S01]  /*0060*/  UISETP.NE.AND.EX UP0, UPT, UR9, URZ, UPT, UP0 ;  /* 0x000000ff0900728c */ /* 0x000fe2000bf05300 */
[----:B--2---:R-:W-:-:S05]  /*0070*/  SHF.R.U32.HI R64, RZ, 0x5, R76 ;  /* 0x00000005ff407819 */ /* 0x004fca000001164c */
[----:B------:R-:W2:Y:S02]  /*0080*/  SHFL.IDX PT, R0, R64, RZ, 0x1f ;  /* 0x00001fff40007589 */ /* 0x000ea400000e0000 */
[----:B--2---:R-:W-:Y:S01]  /*0090*/  R2UR UR17, R0 ;  /* 0x00000000001172ca */ /* 0x004fe200000e0000 */
[----:B-1----:R-:W-:-:S14]  /*00a0*/  BRA.U UP0, `(.L_x_0) ;  /* 0x0000000100307547 */ /* 0x002fdc000b800000 */
[----:B------:R-:W1:Y:S02]  /*00b0*/  LDCU.64 UR4, c[0x0][0x888] ;  /* 0x00011100ff0477ac */ /* 0x000e640008000a00 */
[----:B-1----:R-:W-:-:S04]  /*00c0*/  UISETP.NE.U32.AND UP0, UPT, UR4, URZ, UPT ;  /* 0x000000ff0400728c */ /* 0x002fc8000bf05070 */
[----:B------:R-:W-:-:S09]  /*00d0*/  UISETP.NE.AND.EX UP0, UPT, UR5, URZ, UPT, UP0 ;  /* 0x000000ff0500728c */ /* 0x000fd2000bf05300 */
[----:B------:R-:W-:Y:S05]  /*00e0*/  BRA.U !UP0, `(.L_x_1) ;  /* 0x0000000108147547 */ /* 0x000fea000b800000 */
[----:B------:R-:W1:Y:S01]  /*00f0*/  LDC.64 R2, c[0x0][0x888] ;  /* 0x00022200ff027b82 */ /* 0x000e620000000a00 */
[----:B------:R-:W1:Y:S02]  /*0100*/  LDCU.64 UR4, c[0x0][0x358] ;  /* 0x00006b00ff0477ac */ /* 0x000e640008000a00 */
[----:B-1----:R1:W5:Y:S01]  /*0110*/  LDG.E R27, desc[UR4][R2.64] ;  /* 0x00000004021b7981 */ /* 0x002362000c1e1900 */
[----:B------:R-:W-:Y:S01]  /*0120*/  HFMA2 R63, -RZ, RZ, 0, 5.9604644775390625e-08 ;  /* 0x00000001ff3f7431 */ /* 0x000fe200000001ff */
[----:B------:R-:W-:Y:S05]  /*0130*/  BRA `(.L_x_0) ;  /* 0x00000000000c7947 */ /* 0x000fea0003800000 */
.L_x_1:
[----:B------:R-:W1:Y:S01]  /*0140*/  LDCU UR4, c[0x0][0x880] ;  /* 0x00011000ff0477ac */ /* 0x000e620008000800 */
[----:B------:R-:W-:Y:S01]  /*0150*/  HFMA2 R63, -RZ, RZ, 0, 5.9604644775390625e-08 ;  /* 0x00000001ff3f7431 */ /* 0x000fe200000001ff */
[----:B-1----:R-:W-:-:S07]  /*0160*/  MOV R27, UR4 ;  /* 0x00000004001b7c02 */ /* 0x002fce0008000f00 */
.L_x_0:
[----:B------:R-:W2:Y:S02]  /*0170*/  LDCU.64 UR4, c[0x0][0x8b0] ;  /* 0x00011600ff0477ac */ /* 0x000ea40008000a00 */
[----:B--2---:R-:W-:-:S04]  /*0180*/  UISETP.NE.U32.AND UP0, UPT, UR4, URZ, UPT ;  /* 0x000000ff0400728c */ /* 0x004fc8000bf05070 */
[----:B------:R-:W-:-:S09]  /*0190*/  UISETP.NE.AND.EX UP0, UPT, UR5, URZ, UPT, UP0 ;  /* 0x000000ff0500728c */ /* 0x000fd2000bf05300 */
[----:B------:R-:W-:Y:S05]  /*01a0*/  BRA.U UP0, `(.L_x_2) ;  /* 0x0000000100287547 */ /* 0x000fea000b800000 */
[----:B------:R-:W2:Y:S02]  /*01b0*/  LDCU.64 UR4, c[0x0][0x8a8] ;  /* 0x00011500ff0477ac */ /* 0x000ea40008000a00 */
[----:B--2---:R-:W-:-:S04]  /*01c0*/  UISETP.NE.U32.AND UP0, UPT, UR4, URZ, UPT ;  /* 0x000000ff0400728c */ /* 0x004fc8000bf05070 */
[----:B------:R-:W-:-:S09]  /*01d0*/  UISETP.NE.AND.EX UP0, UPT, UR5, URZ, UPT, UP0 ;  /* 0x000000ff0500728c */ /* 0x000fd2000bf05300 */
[----:B------:R-:W-:Y:S05]  /*01e0*/  BRA.U !UP0, `(.L_x_3) ;  /* 0x0000000108107547 */ /* 0x000fea000b800000 */
[----:B------:R-:W2:Y:S01]  /*01f0*/  LDC.64 R24, c[0x0][0x8a8] ;  /* 0x00022a00ff187b82 */ /* 0x000ea20000000a00 */
[----:B------:R-:W2:Y:S02]  /*0200*/  LDCU.64 UR4, c[0x0][0x358] ;  /* 0x00006b00ff0477ac */ /* 0x000ea40008000a00 */
[----:B--2---:R2:W5:Y:S01]  /*0210*/  LDG.E R24, desc[UR4][R24.64] ;  /* 0x0000000418187981 */ /* 0x004562000c1e1900 */
[----:B------:R-:W-:Y:S05]  /*0220*/  BRA `(.L_x_2) ;  /* 0x0000000000087947 */ /* 0x000fea0003800000 */
.L_x_3:
[----:B------:R-:W2:Y:S02]  /*0230*/  LDCU UR4, c[0x0][0x8a0] ;  /* 0x00011400ff0477ac */ /* 0x000ea40008000800 */
[----:B--2---:R-:W-:Y:S02]  /*0240*/  MOV R24, UR4 ;  /* 0x0000000400187c02 */ /* 0x004fe40008000f00 */
.L_x_2:
[----:B------:R-:W-:Y:S01]  /*0250*/  IMAD.U32 R0, RZ, RZ, UR17 ;  /* 0x00000011ff007e24 */ /* 0x000fe2000f8e00ff */
[----:B------:R-:W-:Y:S04]  /*0260*/  BSSY.RECONVERGENT B0, `(.L_x_4) ;  /* 0x000000c000007945 */ /* 0x000fe80003800200 */
[C---:B------:R-:W-:Y:S02]  /*0270*/  ISETP.NE.OR P1, PT, R0.reuse, 0x1, !P3 ;  /* 0x000000010000780c */ /* 0x040fe40005f25670 */
[----:B------:R-:W-:-:S11]  /*0280*/  ISETP.NE.OR P0, PT, R0, 0x3, !P3 ;  /* 0x000000030000780c */ /* 0x000fd60005f05670 */
[----:B------:R-:W-:Y:S05]  /*0290*/  @P1 BRA `(.L_x_5) ;  /* 0x0000000000201947 */ /* 0x000fea0003800000 */
[----:B------:R-:W3:Y:S02]  /*02a0*/  LDCU.64 UR4, c[0x0][0x348] ;  /* 0x00006900ff0477ac */ /* 0x000ee40008000a00 */
[----:B---3--:R-:W-:Y:S02]  /*02b0*/  UIADD3 UR6, UP1, UPT, UR4, 0x80, URZ ;  /* 0x0000008004067890 */ /* 0x008fe4000ff3e0ff */
[----:B------:R-:W-:Y:S02]  /*02c0*/  UIADD3 UR4, UP0, UPT, UR4, 0x180, URZ ;  /* 0x0000018004047890 */ /* 0x000fe4000ff1e0ff */
[----:B------:R-:W-:Y:S02]  /*02d0*/  UIADD3.X UR7, UPT, UPT, URZ, UR5, URZ, UP1, !UPT ;  /* 0x00000005ff077290 */ /* 0x000fe40008ffe4ff */
[----:B------:R-:W-:-:S07]  /*02e0*/  UIADD3.X UR5, UPT, UPT, URZ, UR5, URZ, UP0, !UPT ;  /* 0x00000005ff057290 */ /* 0x000fce00087fe4ff */
[----:B------:R3:W-:Y:S02]  /*02f0*/  UTMACCTL.PF [UR6] ;  /* 0x00000000060079b9 */ /* 0x0007e40008040000 */
[----:B------:R3:W-:Y:S02]  /*0300*/  UTMACCTL.PF [UR4] ;  /* 0x00000000040079b9 */ /* 0x0007e40008040000 */
[----:B---3--:R-:W-:Y:S01]  /*0310*/  NOP ;  /* 0x0000000000007918 */ /* 0x008fe20000000000 */
.L_x_5:
[----:B------:R-:W-:Y:S05]  /*0320*/  BSYNC.RECONVERGENT B0 ;  /* 0x0000000000007941 */ /* 0x000fea0003800200 */
.L_x_4:
[----:B------:R-:W-:Y:S04]  /*0330*/  BSSY.RECONVERGENT B0, `(.L_x_6) ;  /* 0x000000a000007945 */ /* 0x000fe80003800200 */
        /* <DEDUP_REMOVED lines=9> */
.L_x_7:
[----:B------:R-:W-:Y:S05]  /*03d0*/  BSYNC.RECONVERGENT B0 ;  /* 0x0000000000007941 */ /* 0x000fea0003800200 */
.L_x_6:
[----:B------:R-:W3:Y:S01]  /*03e0*/  LDCU.64 UR4, c[0x0][0x888] ;  /* 0x00011100ff0477ac */ /* 0x000ee20008000a00 */
[----:B------:R-:W-:Y:S02]  /*03f0*/  UISETP.EQ.U32.AND UP1, UPT, UR8, URZ, UPT ;  /* 0x000000ff0800728c */ /* 0x000fe4000bf22070 */
[----:B------:R-:W-:Y:S02]  /*0400*/  UPLOP3.LUT UP3, UPT, UPT, UPT, UPT, 0x80, 0x8 ;  /* 0x000000000008789c */ /* 0x000fe40003f6f070 */
[----:B---3--:R-:W-:-:S04]  /*0410*/  UISETP.NE.U32.AND UP0, UPT, UR4, URZ, UPT ;  /* 0x000000ff0400728c */ /* 0x008fc8000bf05070 */
[----:B------:R-:W-:-:S04]  /*0420*/  UISETP.NE.AND.EX UP0, UPT, UR5, URZ, UPT, UP0 ;  /* 0x000000ff0500728c */ /* 0x000fc8000bf05300 */
[----:B------:R-:W-:-:S04]  /*0430*/  UISETP.EQ.OR.EX UP2, UPT, UR9, URZ, !UP0, UP1 ;  /* 0x000000ff0900728c */ /* 0x000fc8000c742710 */
[----:B------:R-:W-:-:S06]  /*0440*/  UP2UR UR4, UPR, URZ, 0x4 ;  /* 0x00000004ff047883 */ /* 0x000fcc0008000000 */
[----:B------:R-:W-:Y:S01]  /*0450*/  MOV R67, UR4 ;  /* 0x0000000400437c02 */ /* 0x000fe20008000f00 */
[----:B------:R-:W-:Y:S06]  /*0460*/  BRA.U !UP2, `(.L_x_8) ;  /* 0x000000010a207547 */ /* 0x000fec000b800000 */
[----:B------:R-:W-:Y:S01]  /*0470*/  UISETP.NE.U32.AND UP1, UPT, UR8, URZ, UPT ;  /* 0x000000ff0800728c */ /* 0x000fe2000bf25070 */
[----:B-----5:R-:W-:Y:S01]  /*0480*/  FSETP.NEU.AND P0, PT, R27, RZ, PT ;  /* 0x000000ff1b00720b */ /* 0x020fe20003f0d000 */
[----:B------:R-:W-:Y:S02]  /*0490*/  USEL UR4, URZ, 0xffffffff, UP0 ;  /* 0xffffffffff047887 */ /* 0x000fe40008000000 */
[----:B------:R-:W-:-:S10]  /*04a0*/  UISETP.NE.AND.EX UP1, UPT, UR9, URZ, UPT, UP1 ;  /* 0x000000ff0900728c */ /* 0x000fd4000bf25310 */
[----:B------:R-:W-:Y:S01]  /*04b0*/  VOTEU.ANY UP0, P0 ;  /* 0x0000000000ff7886 */ /* 0x000fe20000000100 */
[----:B------:R-:W-:-:S04]  /*04c0*/  @!UP1 USEL UR4, URZ, 0xffffffff, UP0 ;  /* 0xffffffffff049887 */ /* 0x000fc80008000000 */
[----:B------:R-:W-:-:S04]  /*04d0*/  ULOP3.LUT UR4, UR4, 0x1, URZ, 0xc0, !UPT ;  /* 0x0000000104047892 */ /* 0x000fc8000f8ec0ff */
[----:B------:R-:W-:-:S11]  /*04e0*/  UISETP.NE.U32.AND UP3, UPT, UR4, 0x1, UPT ;  /* 0x000000010400788c */ /* 0x000fd6000bf65070 */
.L_x_8:
[----:B-1----:R-:W1:Y:S01]  /*04f0*/  SHFL.IDX PT, R2, R64, RZ, 0x1f ;  /* 0x00001fff40027589 */ /* 0x002e6200000e0000 */
[----:B------:R-:W-:-:S04]  /*0500*/  UISETP.NE.AND UP0, UPT, UR17, 0x2, UPT ;  /* 0x000000021100788c */ /* 0x000fc8000bf05270 */
[----:B------:R-:W-:Y:S01]  /*0510*/  USEL UR48, URZ, 0x1, UP0 ;  /* 0x00000001ff307887 */ /* 0x000fe20008000000 */
[----:B-1----:R-:W-:-:S13]  /*0520*/  ISETP.NE.AND P0, PT, R2, RZ, PT ;  /* 0x000000ff0200720c */ /* 0x002fda0003f05270 */
[----:B------:R-:W-:Y:S05]  /*0530*/  @P0 BRA `(.L_x_9) ;  /* 0x0000000000840947 */ /* 0x000fea0003800000 */
[----:B------:R-:W-:Y:S01]  /*0540*/  ELECT P0, URZ, PT ;  /* 0x0000000000ff782f */ /* 0x000fe20003800000 */
[----:B------:R-:W-:-:S12]  /*0550*/  BSSY.RECONVERGENT B0, `(.L_x_9) ;  /* 0x000001f000007945 */ /* 0x000fd80003800200 */
[----:B------:R-:W-:Y:S05]  /*0560*/  @!P0 BRA `(.L_x_10) ;  /* 0x0000000000748947 */ /* 0x000fea0003800000 */
[----:B------:R-:W1:Y:S01]  /*0570*/  S2UR UR4, SR_CgaCtaId ;  /* 0x00000000000479c3 */ /* 0x000e620000008800 */
[----:B------:R-:W-:Y:S01]  /*0580*/  UMOV UR5, 0x400 ;  /* 0x0000040000057882 */ /* 0x000fe20000000000 */
[----:B------:R-:W-:Y:S01]  /*0590*/  UMOV UR8, 0x1 ;  /* 0x0000000100087882 */ /* 0x000fe20000000000 */
[----:B------:R-:W-:Y:S01]  /*05a0*/  UMOV UR6, 0x3 ;  /* 0x0000000300067882 */ /* 0x000fe20000000000 */
[----:B------:R-:W-:-:S04]  /*05b0*/  UIADD3 UR8, UPT, UPT, -UR8, 0x100000, URZ ;  /* 0x0010000008087890 */ /* 0x000fc8000fffe1ff */
[----:B------:R-:W-:Y:S02]  /*05c0*/  USHF.L.U32 UR9, UR8, 0xb, URZ ;  /* 0x0000000b08097899 */ /* 0x000fe400080006ff */
[----:B------:R-:W-:Y:S02]  /*05d0*/  USHF.L.U32 UR8, UR8, 0x1, URZ ;  /* 0x0000000108087899 */ /* 0x000fe400080006ff */
[----:B------:R-:W-:-:S04]  /*05e0*/  UIADD3 UR6, UPT, UPT, -UR6, 0x100000, URZ ;  /* 0x0010000006067890 */ /* 0x000fc8000fffe1ff */
[----:B------:R-:W-:Y:S02]  /*05f0*/  USHF.L.U32 UR7, UR6, 0xb, URZ ;  /* 0x0000000b06077899 */ /* 0x000fe400080006ff */
[----:B------:R-:W-:Y:S02]  /*0600*/  USHF.L.U32 UR6, UR6, 0x1, URZ ;  /* 0x0000000106067899 */ /* 0x000fe400080006ff */
[----:B-1----:R-:W-:Y:S01]  /*0610*/  ULEA UR4, UR4, UR5, 0x18 ;  /* 0x0000000504047291 */ /* 0x002fe2000f8ec0ff */
[----:B------:R-:W1:Y:S11]  /*0620*/  FENCE.VIEW.ASYNC.S ;  /* 0x00000000000073c6 */ /* 0x000e760000000000 */
[----:B-1----:R1:W3:Y:S01]  /*0630*/  SYNCS.EXCH.64 URZ, [UR4], UR8 ;  /* 0x0000000804ff75b2 */ /* 0x0022e20008000100 */
[----:B------:R1:W4:Y:S01]  /*0640*/  SYNCS.EXCH.64 URZ, [UR4+0x40], UR6 ;  /* 0x0000400604ff75b2 */ /* 0x0003220008000100 */
[----:B------:R1:W1:Y:S01]  /*0650*/  SYNCS.EXCH.64 URZ, [UR4+0x8], UR8 ;  /* 0x0000080804ff75b2 */ /* 0x0002620008000100 */
        /* <DEDUP_REMOVED lines=13> */
[----:B------:R-:W-:Y:S01]  /*0730*/  NOP ;  /* 0x0000000000007918 */ /* 0x000fe20000000000 */
.L_x_10:
[----:B-1----:R-:W-:Y:S05]  /*0740*/  BSYNC.RECONVERGENT B0 ;  /* 0x0000000000007941 */ /* 0x002fea0003800200 */
.L_x_9:
[----:B------:R-:W1:Y:S01]  /*0750*/  SHFL.IDX PT, R2, R64, RZ, 0x1f ;  /* 0x00001fff40027589 */ /* 0x000e6200000e0000 */
[----:B------:R-:W-:Y:S01]  /*0760*/  NOP ;  /* 0x0000000000007918 */ /* 0x000fe20000000000 */
[----:B-1----:R-:W-:-:S13]  /*0770*/  ISETP.NE.AND P0, PT, R2, 0x1, PT ;  /* 0x000000010200780c */ /* 0x002fda0003f05270 */
[----:B------:R-:W-:Y:S05]  /*0780*/  @P0 BRA `(.L_x_11) ;  /* 0x0000000000580947 */ /* 0x000fea0003800000 */
        /* <DEDUP_REMOVED lines=9> */
[----:B------:R-:W-:Y:S01]  /*0820*/  USHF.L.U32 UR6, UR6, 0x1, URZ ;  /* 0x0000000106067899 */ /* 0x000fe200080006ff */
[----:B------:R-:W-:Y:S01]  /*0830*/  ELECT P0, URZ, PT ;  /* 0x0000000000ff782f */ /* 0x000fe20003800000 */
[----:B-1----:R-:W-:Y:S01]  /*0840*/  ULEA UR4, UR4, UR5, 0x18 ;  /* 0x0000000504047291 */ /* 0x002fe2000f8ec0ff */
[----:B------:R-:W1:Y:S11]  /*0850*/  FENCE.VIEW.ASYNC.S ;  /* 0x00000000000073c6 */ /* 0x000e760000000000 */
[----:B-1----:R1:W1:Y:S01]  /*0860*/  SYNCS.EXCH.64 URZ, [UR4+0x80], UR8 ;  /* 0x0000800804ff75b2 */ /* 0x0022620008000100 */
        /* <DEDUP_REMOVED lines=8> */
.L_x_11:
[----:B------:R-:W2:Y:S01]  /*08f0*/  SHFL.IDX PT, R2, R64, RZ, 0x1f ;  /* 0x00001fff40027589 */ /* 0x000ea200000e0000 */
[----:B------:R-:W-:Y:S01]  /*0900*/  NOP ;  /* 0x0000000000007918 */ /* 0x000fe20000000000 */
[----:B--2---:R-:W-:-:S13]  /*0910*/  ISETP.NE.AND P0, PT, R2, 0x3, PT ;  /* 0x000000030200780c */ /* 0x004fda0003f05270 */
[----:B------:R-:W-:Y:S05]  /*0920*/  @P0 BRA `(.L_x_12) ;  /* 0x0000000000300947 */ /* 0x000fea0003800000 */
[----:B-1----:R-:W1:Y:S01]  /*0930*/  S2UR UR4, SR_CgaCtaId ;  /* 0x00000000000479c3 */ /* 0x002e620000008800 */
[----:B------:R-:W-:Y:S01]  /*0940*/  UMOV UR6, 0x400 ;  /* 0x0000040000067882 */ /* 0x000fe20000000000 */
[----:B------:R-:W-:Y:S01]  /*0950*/  UMOV UR5, 0x20 ;  /* 0x0000002000057882 */ /* 0x000fe20000000000 */
[----:B------:R-:W-:Y:S01]  /*0960*/  ELECT P0, URZ, PT ;  /* 0x0000000000ff782f */ /* 0x000fe20003800000 */
[----:B-1----:R-:W-:Y:S02]  /*0970*/  ULEA UR6, UR4, UR6, 0x18 ;  /* 0x0000000604067291 */ /* 0x002fe4000f8ec0ff */
[----:B------:R-:W-:-:S04]  /*0980*/  UIADD3 UR4, UPT, UPT, -UR5, 0x100000, URZ ;  /* 0x0010000005047890 */ /* 0x000fc8000fffe1ff */
[----:B------:R-:W-:Y:S02]  /*0990*/  USHF.L.U32 UR5, UR4, 0xb, URZ ;  /* 0x0000000b04057899 */ /* 0x000fe400080006ff */
[----:B------:R-:W-:Y:S01]  /*09a0*/  USHF.L.U32 UR4, UR4, 0x1, URZ ;  /* 0x0000000104047899 */ /* 0x000fe200080006ff */
[----:B------:R-:W1:Y:S11]  /*09b0*/  FENCE.VIEW.ASYNC.S ;  /* 0x00000000000073c6 */ /* 0x000e760000000000 */
[----:B-1----:R2:W1:Y:S01]  /*09c0*/  SYNCS.EXCH.64 URZ, [UR6+0xc0], UR4 ;  /* 0x0000c00406ff75b2 */ /* 0x0024620008000100 */
[----:B------:R2:W1:Y:S02]  /*09d0*/  SYNCS.EXCH.64 URZ, [UR6+0xc8], UR4 ;  /* 0x0000c80406ff75b2 */ /* 0x0004640008000100 */
[----:B--2---:R-:W-:Y:S01]  /*09e0*/  NOP ;  /* 0x0000000000007918 */ /* 0x004fe20000000000 */
.L_x_12:
[----:B------:R-:W2:Y:S01]  /*09f0*/  SHFL.IDX PT, R2, R64, RZ, 0x1f ;  /* 0x00001fff40027589 */ /* 0x000ea200000e0000 */
[----:B------:R-:W-:Y:S01]  /*0a00*/  NOP ;  /* 0x0000000000007918 */ /* 0x000fe20000000000 */
[----:B--2---:R-:W-:-:S13]  /*0a10*/  ISETP.NE.AND P0, PT, R2, 0x4, PT ;  /* 0x000000040200780c */ /* 0x004fda0003f05270 */
[----:B------:R-:W-:Y:S05]  /*0a20*/  @P0 BRA `(.L_x_13) ;  /* 0x00000000004c0947 */ /* 0x000fea0003800000 */
[----:B-1----:R-:W1:Y:S01]  /*0a30*/  S2UR UR6, SR_CgaCtaId ;  /* 0x00000000000679c3 */ /* 0x002e620000008800 */
[----:B------:R-:W-:Y:S01]  /*0a40*/  UMOV UR4, 0x3a0 ;  /* 0x000003a000047882 */ /* 0x000fe20000000000 */
[----:B------:R-:W-:Y:S01]  /*0a50*/  UMOV UR5, 0x400 ;  /* 0x0000040000057882 */ /* 0x000fe20000000000 */
[----:B------:R-:W-:Y:S01]  /*0a60*/  USEL UR4, UR4, 0x320, UP3 ;  /* 0x0000032004047887 */ /* 0x000fe20009800000 */
[----:B------:R-:W-:Y:S01]  /*0a70*/  UMOV UR8, 0x1 ;  /* 0x0000000100087882 */ /* 0x000fe20000000000 */
[----:B------:R-:W-:Y:S01]  /*0a80*/  ELECT P0, URZ, PT ;  /* 0x0000000000ff782f */ /* 0x000fe20003800000 */
[----:B------:R-:W-:-:S04]  /*0a90*/  UIADD3 UR8, UPT, UPT, -UR8, 0x100000, URZ ;  /* 0x0010000008087890 */ /* 0x000fc8000fffe1ff */
[----:B------:R-:W-:Y:S02]  /*0aa0*/  USHF.L.U32 UR9, UR8, 0xb, URZ ;  /* 0x0000000b08097899 */ /* 0x000fe400080006ff */
[----:B------:R-:W-:Y:S02]  /*0ab0*/  USHF.L.U32 UR8, UR8, 0x1, URZ ;  /* 0x0000000108087899 */ /* 0x000fe400080006ff */
[----:B-1----:R-:W-:Y:S02]  /*0ac0*/  ULEA UR6, UR6, UR5, 0x18 ;  /* 0x0000000506067291 */ /* 0x002fe4000f8ec0ff */
[----:B------:R-:W-:-:S04]  /*0ad0*/  UIADD3 UR4, UPT, UPT, -UR4, 0x100000, URZ ;  /* 0x0010000004047890 */ /* 0x000fc8000fffe1ff */
[----:B------:R-:W-:Y:S02]  /*0ae0*/  USHF.L.U32 UR5, UR4, 0xb, URZ ;  /* 0x0000000b04057899 */ /* 0x000fe400080006ff */
[----:B------:R-:W-:Y:S01]  /*0af0*/  USHF.L.U32 UR4, UR4, 0x1, URZ ;  /* 0x0000000104047899 */ /* 0x000fe200080006ff */
[----:B------:R-:W1:Y:S03]  /*0b00*/  FENCE.VIEW.ASYNC.S ;  /* 0x00000000000073c6 */ /* 0x000e660000000000 */
[----:B-1----:R2:W1:Y:S08]  /*0b10*/  SYNCS.EXCH.64 URZ, [UR6+0xd0], UR8 ;  /* 0x0000d00806ff75b2 */ /* 0x0024700008000100 */
[----:B------:R2:W1:Y:S01]  /*0b20*/  SYNCS.EXCH.64 URZ, [UR6+0xe0], UR4 ;  /* 0x0000e00406ff75b2 */ /* 0x0004620008000100 */
[----:B------:R2:W1:Y:S01]  /*0b30*/  SYNCS.EXCH.64 URZ, [UR6+0xd8], UR8 ;  /* 0x0000d80806ff75b2 */ /* 0x0004620008000100 */
[----:B------:R2:W1:Y:S02]  /*0b40*/  SYNCS.EXCH.64 URZ, [UR6+0xe8], UR4 ;  /* 0x0000e80406ff75b2 */ /* 0x0004640008000100 */
[----:B--2---:R-:W-:Y:S01]  /*0b50*/  NOP ;  /* 0x0000000000007918 */ /* 0x004fe20000000000 */
.L_x_13:
[----:B------:R-:W2:Y:S01]  /*0b60*/  SHFL.IDX PT, R2, R64, RZ, 0x1f ;  /* 0x00001fff40027589 */ /* 0x000ea200000e0000 */
[----:B------:R-:W-:Y:S01]  /*0b70*/  NOP ;  /* 0x0000000000007918 */ /* 0x000fe20000000000 */
[----:B--2---:R-:W-:-:S13]  /*0b80*/  ISETP.NE.AND P0, PT, R2, 0x5, PT ;  /* 0x000000050200780c */ /* 0x004fda0003f05270 */
[----:B------:R-:W-:Y:S05]  /*0b90*/  @P0 BRA `(.L_x_14) ;  /* 0x0000000000580947 */ /* 0x000fea0003800000 */
[----:B-1----:R-:W1:Y:S01]  /*0ba0*/  S2UR UR4, SR_CgaCtaId ;  /* 0x00000000000479c3 */ /* 0x002e620000008800 */
        /* <DEDUP_REMOVED lines=19> */
[----:B------:R2:W1:Y:S02]  /*0ce0*/  SYNCS.EXCH.64 URZ, [UR4+0x128], UR6 ;  /* 0x0001280604ff75b2 */ /* 0x0004640008000100 */
[----:B--2---:R-:W-:Y:S01]  /*0cf0*/  NOP ;  /* 0x0000000000007918 */ /* 0x004fe20000000000 */
.L_x_14:
[----:B------:R-:W2:Y:S01]  /*0d00*/  SHFL.IDX PT, R2, R64, RZ, 0x1f ;  /* 0x00001fff40027589 */ /* 0x000ea200000e0000 */
[----:B------:R-:W-:Y:S01]  /*0d10*/  NOP ;  /* 0x0000000000007918 */ /* 0x000fe20000000000 */
[----:B--2---:R-:W-:-:S13]  /*0d20*/  ISETP.NE.AND P0, PT, R2, 0x3, PT ;  /* 0x000000030200780c */ /* 0x004fda0003f05270 */
[----:B------:R-:W-:Y:S05]  /*0d30*/  @P0 BRA `(.L_x_15) ;  /* 0x0000000000380947 */ /* 0x000fea0003800000 */
[----:B------:R-:W2:Y:S01]  /*0d40*/  S2UR UR5, SR_CgaCtaId ;  /* 0x00000000000579c3 */ /* 0x000ea20000008800 */
[----:B-1----:R-:W-:Y:S01]  /*0d50*/  UMOV UR4, 0x400 ;  /* 0x0000040000047882 */ /* 0x002fe20000000000 */
[----:B------:R-:W-:Y:S01]  /*0d60*/  UMOV UR6, 0x20 ;  /* 0x0000002000067882 */ /* 0x000fe20000000000 */
[----:B------:R-:W-:Y:S01]  /*0d70*/  ELECT P0, URZ, PT ;  /* 0x0000000000ff782f */ /* 0x000fe20003800000 */
[----:B------:R-:W-:-:S04]  /*0d80*/  UIADD3 UR6, UPT, UPT, -UR6, 0x100000, URZ ;  /* 0x0010000006067890 */ /* 0x000fc8000fffe1ff */
[----:B------:R-:W-:Y:S02]  /*0d90*/  USHF.L.U32 UR7, UR6, 0xb, URZ ;  /* 0x0000000b06077899 */ /* 0x000fe400080006ff */
[----:B------:R-:W-:Y:S02]  /*0da0*/  USHF.L.U32 UR6, UR6, 0x1, URZ ;  /* 0x0000000106067899 */ /* 0x000fe400080006ff */
[----:B--2---:R-:W-:Y:S01]  /*0db0*/  ULEA UR4, UR5, UR4, 0x18 ;  /* 0x0000000405047291 */ /* 0x004fe2000f8ec0ff */
[----:B------:R-:W1:Y:S11]  /*0dc0*/  FENCE.VIEW.ASYNC.S ;  /* 0x00000000000073c6 */ /* 0x000e760000000000 */
[----:B-1----:R2:W1:Y:S01]  /*0dd0*/  SYNCS.EXCH.64 URZ, [UR4+0x130], UR6 ;  /* 0x0001300604ff75b2 */ /* 0x0024620008000100 */
[----:B------:R2:W1:Y:S01]  /*0de0*/  SYNCS.EXCH.64 URZ, [UR4+0x140], UR6 ;  /* 0x0001400604ff75b2 */ /* 0x0004620008000100 */
[----:B------:R2:W1:Y:S01]  /*0df0*/  SYNCS.EXCH.64 URZ, [UR4+0x138], UR6 ;  /* 0x0001380604ff75b2 */ /* 0x0004620008000100 */
[----:B------:R2:W1:Y:S02]  /*0e00*/  SYNCS.EXCH.64 URZ, [UR4+0x148], UR6 ;  /* 0x0001480604ff75b2 */ /* 0x0004640008000100 */
[----:B--2---:R-:W-:Y:S01]  /*0e10*/  NOP ;  /* 0x0000000000007918 */ /* 0x004fe20000000000 */
.L_x_15:
[----:B-1----:R-:W1:Y:S01]  /*0e20*/  LDCU UR4, c[0x0][0x36c] ;  /* 0x00006d80ff0477ac */ /* 0x002e620008000800 */
[----:B------:R-:W-:Y:S01]  /*0e30*/  ISETP.NE.OR P3, PT, R0, 0x2, !P3 ;  /* 0x000000020000780c */ /* 0x000fe20005f65670 */
[----:B------:R-:W-:Y:S01]  /*0e40*/  NOP ;  /* 0x0000000000007918 */ /* 0x000fe20000000000 */
[----:B------:R-:W-:Y:S01]  /*0e50*/  LOP3.LUT R0, R76, 0x1f, RZ, 0xc0, !PT ;  /* 0x0000001f4c007812 */ /* 0x000fe200078ec0ff */
[----:B------:R-:W-:Y:S02]  /*0e60*/  UISETP.NE.AND UP4, UPT, UR17, URZ, UPT ;  /* 0x000000ff1100728c */ /* 0x000fe4000bf85270 */
[----:B-1----:R-:W-:-:S09]  /*0e70*/  UISETP.EQ.U32.AND UP5, UPT, UR4, 0x1, UPT ;  /* 0x000000010400788c */ /* 0x002fd2000bfa2070 */
[----:B------:R-:W-:Y:S05]  /*0e80*/  BRA.U !UP5, `(.L_x_16) ;  /* 0x000000010d087547 */ /* 0x000fea000b800000 */
[----:B---34-:R-:W-:Y:S01]  /*0e90*/  UCGABAR_ARV ;  /* 0x00000000000079c7 */ /* 0x018fe20008000000 */
[----:B------:R-:W-:Y:S05]  /*0ea0*/  BRA `(.L_x_17) ;  /* 0x0000000000047947 */ /* 0x000fea0003800000 */
.L_x_16:
[----:B---34-:R-:W-:Y:S01]  /*0eb0*/  NOP ;  /* 0x0000000000007918 */ /* 0x018fe20000000000 */
.L_x_17:
[----:B------:R-:W1:Y:S01]  /*0ec0*/  S2UR UR16, SR_CTAID.X ;  /* 0x00000000001079c3 */ /* 0x000e620000002500 */
[----:B------:R-:W-:-:S05]  /*0ed0*/  CS2R.32 R66, SR_CgaSize ;  /* 0x0000000000427805 */ /* 0x000fca0000008a00 */
[----:B------:R-:W-:-:S05]  /*0ee0*/  IMAD R66, R66, -0xa0, RZ ;  /* 0xffffff6042427824 */ /* 0x000fca00078e02ff */
[----:B------:R-:W-:-:S14]  /*0ef0*/  R2UR UR5, R66 ;  /* 0x00000000420572ca */ /* 0x000fdc00000e0000 */
[----:B------:R-:W2:Y:S01]  /*0f00*/  LDCU UR5, c[0x0][UR5+0x2b0] ;  /* 0x00005600050577ac */ /* 0x000ea20008000800 */
[----:B------:R-:W-:-:S05]  /*0f10*/  CS2R.32 R66, SR_CgaSize ;  /* 0x0000000000427805 */ /* 0x000fca0000008a00 */
[----:B------:R-:W-:-:S05]  /*0f20*/  IMAD R66, R66, -0xa0, RZ ;  /* 0xffffff6042427824 */ /* 0x000fca00078e02ff */
[----:B------:R-:W-:-:S14]  /*0f30*/  R2UR UR4, R66 ;  /* 0x00000000420472ca */ /* 0x000fdc00000e0000 */
[----:B------:R-:W3:Y:S01]  /*0f40*/  LDCU UR4, c[0x0][UR4+0x2b4] ;  /* 0x00005680040477ac */ /* 0x000ee20008000800 */
[----:B------:R-:W4:Y:S01]  /*0f50*/  S2UR UR20, SR_CTAID.Y ;  /* 0x00000000001479c3 */ /* 0x000f220000002600 */
[----:B------:R-:W-:-:S05]  /*0f60*/  CS2R.32 R66, SR_CgaSize ;  /* 0x0000000000427805 */ /* 0x000fca0000008a00 */
[----:B------:R-:W-:-:S05]  /*0f70*/  IMAD R66, R66, -0xa0, RZ ;  /* 0xffffff6042427824 */ /* 0x000fca00078e02ff */
[----:B------:R-:W-:-:S14]  /*0f80*/  R2UR UR7, R66 ;  /* 0x00000000420772ca */ /* 0x000fdc00000e0000 */
[----:B------:R-:W3:Y:S01]  /*0f90*/  LDCU UR7, c[0x0][UR7+0x2a0] ;  /* 0x00005400070777ac */ /* 0x000ee20008000800 */
[----:B------:R-:W-:-:S05]  /*0fa0*/  CS2R.32 R66, SR_CgaSize ;  /* 0x0000000000427805 */ /* 0x000fca0000008a00 */
[----:B------:R-:W-:-:S05]  /*0fb0*/  IMAD R66, R66, -0xa0, RZ ;  /* 0xffffff6042427824 */ /* 0x000fca00078e02ff */
[----:B------:R-:W-:-:S14]  /*0fc0*/  R2UR UR8, R66 ;  /* 0x00000000420872ca */ /* 0x000fdc00000e0000 */
[----:B------:R-:W3:Y:S01]  /*0fd0*/  LDCU UR8, c[0x0][UR8+0x2a4] ;  /* 0x00005480080877ac */ /* 0x000ee20008000800 */
[----:B------:R-:W3:Y:S01]  /*0fe0*/  S2UR UR9, SR_CgaCtaId ;  /* 0x00000000000979c3 */ /* 0x000ee20000008800 */
[----:B------:R-:W3:Y:S01]  /*0ff0*/  LDCU UR21, c[0x0][0xb24] ;  /* 0x00016480ff1577ac */ /* 0x000ee20008000800 */
[----:B------:R-:W3:Y:S01]  /*1000*/  LDCU UR42, c[0x0][0xb24] ;  /* 0x00016480ff2a77ac */ /* 0x000ee20008000800 */
[----:B-1----:R-:W-:Y:S01]  /*1010*/  I2FP.F32.U32 R3, UR16 ;  /* 0x0000001000037c45 */ /* 0x002fe20008201000 */
[----:B------:R-:W1:Y:S04]  /*1020*/  LDCU UR29, c[0x0][0xb30] ;  /* 0x00016600ff1d77ac */ /* 0x000e680008000800 */
[----:B--2---:R-:W-:Y:S01]  /*1030*/  FMUL R3, R3, UR5 ;  /* 0x0000000503037c20 */ /* 0x004fe20008400000 */
[----:B------:R-:W-:Y:S01]  /*1040*/  UMOV UR34, 0x5 ;  /* 0x0000000500227882 */ /* 0x000fe20000000000 */
[----:B----4-:R-:W-:-:S04]  /*1050*/  I2FP.F32.U32 R2, UR20 ;  /* 0x0000001400027c45 */ /* 0x010fc80008201000 */
[----:B------:R-:W2:Y:S01]  /*1060*/  F2I.U32.TRUNC.NTZ R3, R3 ;  /* 0x0000000300037305 */ /* 0x000ea2000020f000 */
[----:B---3--:R-:W-:Y:S01]  /*1070*/  FMUL R2, R2, UR4 ;  /* 0x0000000402027c20 */ /* 0x008fe20008400000 */
[----:B------:R-:W-:Y:S02]  /*1080*/  ULOP3.LUT UR5, UR9, 0x2, URZ, 0xc0, !UPT ;  /* 0x0000000209057892 */ /* 0x000fe4000f8ec0ff */
[----:B------:R-:W-:-:S04]  /*1090*/  ULOP3.LUT UR50, UR9, 0x1, URZ, 0xc0, !UPT ;  /* 0x0000000109327892 */ /* 0x000fc8000f8ec0ff */
[----:B------:R-:W3:Y:S01]  /*10a0*/  F2I.U32.TRUNC.NTZ R2, R2 ;  /* 0x0000000200027305 */ /* 0x000ee2000020f000 */
[----:B------:R-:W-:Y:S02]  /*10b0*/  UISETP.GT.U32.AND UP0, UPT, UR5, 0xffff, UPT ;  /* 0x0000ffff0500788c */ /* 0x000fe4000bf04070 */
[----:B------:R-:W-:Y:S02]  /*10c0*/  UISETP.GT.U32.AND UP1, UPT, UR50, 0xffff, UPT ;  /* 0x0000ffff3200788c */ /* 0x000fe4000bf24070 */
[----:B------:R-:W-:Y:S01]  /*10d0*/  USEL UR26, UR5, 0xffff, !UP0 ;  /* 0x0000ffff051a7887 */ /* 0x000fe2000c000000 */
[----:B--2---:R-:W-:Y:S01]  /*10e0*/  R2UR UR4, R3 ;  /* 0x00000000030472ca */ /* 0x004fe200000e0000 */
[----:B------:R-:W-:Y:S02]  /*10f0*/  USHF.R.U32.HI UR32, URZ, 0x1, UR9 ;  /* 0x00000001ff207899 */ /* 0x000fe40008011609 */
[----:B------:R-:W-:Y:S02]  /*1100*/  USHF.L.U32 UR31, UR9, 0x9, URZ ;  /* 0x00000009091f7899 */ /* 0x000fe400080006ff */
[----:B------:R-:W-:-:S02]  /*1110*/  USHF.L.U32 UR30, UR9, 0xb, URZ ;  /* 0x0000000b091e7899 */ /* 0x000fc400080006ff */
[----:B------:R-:W-:Y:S01]  /*1120*/  USEL UR27, UR50, 0xffff, !UP1 ;  /* 0x0000ffff321b7887 */ /* 0x000fe2000c800000 */
[----:B---3--:R-:W-:Y:S02]  /*1130*/  R2UR UR6, R2 ;  /* 0x00000000020672ca */ /* 0x008fe400000e0000 */
[----:B------:R-:W-:-:S03]  /*1140*/  PRMT R2, RZ, 0x7610, R2 ;  /* 0x00007610ff027816 */ /* 0x000fc60000000002 */
[----:B------:R-:W-:-:S04]  /*1150*/  UIADD3 UR5, UPT, UPT, -UR4, URZ, URZ ;  /* 0x000000ff04057290 */ /* 0x000fc8000fffe1ff */
[----:B------:R-:W-:-:S04]  /*1160*/  UIMAD UR5, UR7, UR5, UR16 ;  /* 0x00000005070572a4 */ /* 0x000fc8000f8e0210 */
[----:B------:R-:W-:Y:S02]  /*1170*/  UIADD3 UR4, UPT, UPT, -UR6, URZ, URZ ;  /* 0x000000ff06047290 */ /* 0x000fe4000fffe1ff */
[----:B------:R-:W-:Y:S02]  /*1180*/  IMAD.U32 R66, RZ, RZ, UR5 ;  /* 0x00000005ff427e24 */ /* 0x000fe4000f8e00ff */
[----:B------:R-:W-:-:S06]  /*1190*/  UIMAD UR4, UR8, UR4, UR20 ;  /* 0x00000004080472a4 */ /* 0x000fcc000f8e0214 */
[----:B------:R-:W-:Y:S01]  /*11a0*/  IMAD.U32 R65, RZ, RZ, UR4 ;  /* 0x00000004ff417e24 */ /* 0x000fe2000f8e00ff */
[----:B-1----:R-:W-:Y:S06]  /*11b0*/  BRA.U UP4, `(.L_x_18) ;  /* 0x0000000104447547 */ /* 0x002fec000b800000 */
[----:B------:R-:W-:Y:S02]  /*11c0*/  R2UR UR4, R65 ;  /* 0x00000000410472ca */ /* 0x000fe400000e0000 */
[----:B------:R-:W-:-:S11]  /*11d0*/  R2UR UR6, R66 ;  /* 0x00000000420672ca */ /* 0x000fd600000e0000 */
[----:B------:R-:W-:Y:S02]  /*11e0*/  UISETP.NE.AND UP0, UPT, UR4, URZ, UPT ;  /* 0x000000ff0400728c */ /* 0x000fe4000bf05270 */
[----:B------:R-:W-:Y:S02]  /*11f0*/  UISETP.NE.AND UP1, UPT, UR4, 0x1, UPT ;  /* 0x000000010400788c */ /* 0x000fe4000bf25270 */
[----:B------:R-:W-:Y:S02]  /*1200*/  UISETP.NE.AND UP2, UPT, UR6, URZ, UP0 ;  /* 0x000000ff0600728c */ /* 0x000fe40008745270 */
[----:B------:R-:W-:Y:S02]  /*1210*/  USEL UR4, URZ, 0x2, UP0 ;  /* 0x00000002ff047887 */ /* 0x000fe40008000000 */
[----:B------:R-:W-:Y:S02]  /*1220*/  USEL UR8, URZ, 0x1, UP2 ;  /* 0x00000001ff087887 */ /* 0x000fe40009000000 */
[----:B------:R-:W-:-:S02]  /*1230*/  UISETP.NE.AND UP2, UPT, UR6, URZ, UPT ;  /* 0x000000ff0600728c */ /* 0x000fc4000bf45270 */
[----:B------:R-:W-:Y:S02]  /*1240*/  USEL UR5, URZ, 0x4, UP1 ;  /* 0x00000004ff057887 */ /* 0x000fe40008800000 */
[----:B------:R-:W-:Y:S02]  /*1250*/  UISETP.NE.AND UP0, UPT, UR6, 0x1, UPT ;  /* 0x000000010600788c */ /* 0x000fe4000bf05270 */
[----:B------:R-:W-:Y:S02]  /*1260*/  USEL UR6, URZ, 0x8, UP1 ;  /* 0x00000008ff067887 */ /* 0x000fe40008800000 */
[----:B------:R-:W-:Y:S02]  /*1270*/  USEL UR7, UR5, 0x4, UP2 ;  /* 0x0000000405077887 */ /* 0x000fe40009000000 */
[----:B------:R-:W-:Y:S02]  /*1280*/  USEL UR4, UR4, 0x2, UP0 ;  /* 0x0000000204047887 */ /* 0x000fe40008000000 */
[----:B------:R-:W-:-:S02]  /*1290*/  USEL UR5, UR6, 0x8, UP0 ;  /* 0x0000000806057887 */ /* 0x000fc40008000000 */
[----:B------:R-:W-:-:S04]  /*12a0*/  UIADD3 UR4, UPT, UPT, UR4, UR7, UR8 ;  /* 0x0000000704047290 */ /* 0x000fc8000fffe008 */
[----:B------:R-:W-:-:S06]  /*12b0*/  UIADD3 UR4, UPT, UPT, UR4, UR5, URZ ;  /* 0x0000000504047290 */ /* 0x000fcc000fffe0ff */
[----:B------:R-:W-:-:S07]  /*12c0*/  IMAD.U32 R2, RZ, RZ, UR4 ;  /* 0x00000004ff027e24 */ /* 0x000fce000f8e00ff */
.L_x_18:
[----:B------:R-:W1:Y:S01]  /*12d0*/  S2UR UR36, SR_CTAID.Z ;  /* 0x00000000002479c3 */ /* 0x000e620000002700 */
[----:B------:R-:W-:Y:S01]  /*12e0*/  UISETP.GE.AND UP0, UPT, UR21, 0x1, UPT ;  /* 0x000000011500788c */ /* 0x000fe2000bf06270 */
[----:B------:R-:W-:-:S08]  /*12f0*/  UMOV UR33, 0x3 ;  /* 0x0000000300217882 */ /* 0x000fd00000000000 */
[----:B------:R-:W-:Y:S05]  /*1300*/  BRA.U !UP0, `(.L_x_19) ;  /* 0x0000000108d47547 */ /* 0x000fea000b800000 */
[----:B------:R-:W2:Y:S01]  /*1310*/  LDCU.128 UR12, c[0x0][0xb10] ;  /* 0x00016200ff0c77ac */ /* 0x000ea20008000c00 */
[----:B------:R-:W3:Y:S01]  /*1320*/  LDCU UR6, c[0x0][0x370] ;  /* 0x00006e00ff0677ac */ /* 0x000ee20008000800 */
[----:B------:R-:W4:Y:S01]  /*1330*/  LDCU UR5, c[0x0][0x374] ;  /* 0x00006e80ff0577ac */ /* 0x000f220008000800 */
[----:B------:R-:W1:Y:S01]  /*1340*/  LDCU UR28, c[0x0][0xb0c] ;  /* 0x00016180ff1c77ac */ /* 0x000e620008000800 */
[----:B------:R-:W1:Y:S01]  /*1350*/  LDCU UR4, c[0x0][0xb20] ;  /* 0x00016400ff0477ac */ /* 0x000e620008000800 */
[----:B------:R-:W1:Y:S01]  /*1360*/  LDCU.64 UR8, c[0x0][0xb28] ;  /* 0x00016500ff0877ac */ /* 0x000e620008000a00 */
[----:B--2---:R-:W-:Y:S02]  /*1370*/  UISETP.NE.AND UP0, UPT, UR14, 0x1, UPT ;  /* 0x000000010e00788c */ /* 0x004fe4000bf05270 */
[----:B----4-:R-:W-:Y:S02]  /*1380*/  UIMAD.WIDE.U32 UR10, UR5, UR15, URZ ;  /* 0x0000000f050a72a5 */ /* 0x010fe4000f8e00ff */
[----:B---3--:R-:W-:-:S02]  /*1390*/  UIMAD.WIDE.U32 UR22, UR6, UR12, URZ ;  /* 0x0000000c061672a5 */ /* 0x008fc4000f8e00ff */
[----:B-1----:R-:W-:Y:S02]  /*13a0*/  UISETP.NE.AND UP1, UPT, UR28, 0x1, UPT ;  /* 0x000000011c00788c */ /* 0x002fe4000bf25270 */
[----:B------:R-:W-:Y:S01]  /*13b0*/  UISETP.NE.AND UP2, UPT, UR21, 0x1, UPT ;  /* 0x000000011500788c */ /* 0x000fe2000bf45270 */
[----:B------:R-:W-:Y:S02]  /*13c0*/  UMOV UR10, UR11 ;  /* 0x0000000b000a7c82 */ /* 0x000fe40008000000 */
[----:B------:R-:W-:Y:S01]  /*13d0*/  UMOV UR22, UR23 ;  /* 0x0000001700167c82 */ /* 0x000fe20008000000 */
[----:B------:R-:W-:Y:S02]  /*13e0*/  @UP0 USHF.R.U32.HI UR5, URZ, UR4, UR10 ;  /* 0x00000004ff050299 */ /* 0x000fe4000801160a */
[----:B------:R-:W-:Y:S02]  /*13f0*/  UIMAD.WIDE.U32 UR24, UR20, UR15, URZ ;  /* 0x0000000f141872a5 */ /* 0x000fe4000f8e00ff */
[----:B------:R-:W-:-:S02]  /*1400*/  UIMAD.WIDE.U32 UR10, UR5, UR8, URZ ;  /* 0x00000008050a72a5 */ /* 0x000fc4000f8e00ff */
[----:B------:R-:W-:Y:S02]  /*1410*/  @UP1 USHF.R.U32.HI UR6, URZ, UR13, UR22 ;  /* 0x0000000dff061299 */ /* 0x000fe40008011616 */
[----:B------:R-:W-:Y:S02]  /*1420*/  UIMAD.WIDE.U32 UR18, UR16, UR12, URZ ;  /* 0x0000000c101272a5 */ /* 0x000fe4000f8e00ff */
[----:B------:R-:W-:Y:S01]  /*1430*/  UIMAD.WIDE.U32 UR22, UR6, UR8, URZ ;  /* 0x00000008061672a5 */ /* 0x000fe2000f8e00ff */
[----:B------:R-:W-:Y:S01]  /*1440*/  UMOV UR24, UR25 ;  /* 0x0000001900187c82 */ /* 0x000fe20008000000 */
[----:B------:R-:W-:Y:S01]  /*1450*/  UMOV UR10, UR11 ;  /* 0x0000000b000a7c82 */ /* 0x000fe20008000000 */
[----:B------:R-:W-:Y:S02]  /*1460*/  USHF.R.U32.HI UR24, URZ, UR4, UR24 ;  /* 0x00000004ff187299 */ /* 0x000fe40008011618 */
[----:B------:R-:W-:Y:S02]  /*1470*/  @UP2 USHF.R.U32.HI UR5, URZ, UR9, UR10 ;  /* 0x00000009ff052299 */ /* 0x000fe4000801160a */
[----:B------:R-:W-:Y:S01]  /*1480*/  UMOV UR7, UR23 ;  /* 0x0000001700077c82 */ /* 0x000fe20008000000 */
[----:B------:R-:W-:Y:S01]  /*1490*/  UMOV UR18, UR19 ;  /* 0x0000001300127c82 */ /* 0x000fe20008000000 */
[----:B------:R-:W-:-:S02]  /*14a0*/  @UP2 USHF.R.U32.HI UR6, URZ, UR9, UR7 ;  /* 0x00000009ff062299 */ /* 0x000fc40008011607 */
[----:B------:R-:W-:Y:S02]  /*14b0*/  USHF.R.U32.HI UR18, URZ, UR13, UR18 ;  /* 0x0000000dff127299 */ /* 0x000fe40008011612 */
[----:B------:R-:W-:Y:S02]  /*14c0*/  USEL UR4, UR20, UR24, !UP0 ;  /* 0x0000001814047287 */ /* 0x000fe4000c000000 */
[----:B------:R-:W-:Y:S02]  /*14d0*/  UIMAD UR7, UR5, UR21, URZ ;  /* 0x00000015050772a4 */ /* 0x000fe4000f8e02ff */
[----:B------:R-:W-:Y:S02]  /*14e0*/  USEL UR5, UR16, UR18, !UP1 ;  /* 0x0000001210057287 */ /* 0x000fe4000c800000 */
[----:B------:R-:W-:Y:S02]  /*14f0*/  UIMAD UR12, UR6, UR21, URZ ;  /* 0x00000015060c72a4 */ /* 0x000fe4000f8e02ff */
[----:B------:R-:W-:-:S02]  /*1500*/  UISETP.GE.AND UP0, UPT, UR4, UR7, UPT ;  /* 0x000000070400728c */ /* 0x000fc4000bf06270 */
[----:B------:R-:W-:Y:S02]  /*1510*/  UIMAD.WIDE.U32 UR10, UR4, UR8, URZ ;  /* 0x00000008040a72a5 */ /* 0x000fe4000f8e00ff */
[----:B------:R-:W-:Y:S02]  /*1520*/  UISETP.GE.OR UP0, UPT, UR5, UR12, UP0 ;  /* 0x0000000c0500728c */ /* 0x000fe40008706670 */
[----:B------:R-:W-:Y:S02]  /*1530*/  UIMAD.WIDE.U32 UR12, UR5, UR8, URZ ;  /* 0x00000008050c72a5 */ /* 0x000fe4000f8e00ff */
[----:B------:R-:W-:Y:S01]  /*1540*/  UIADD3 UR10, UPT, UPT, -UR4, URZ, URZ ;  /* 0x000000ff040a7290 */ /* 0x000fe2000fffe1ff */
[----:B------:R-:W-:Y:S01]  /*1550*/  UMOV UR8, UR11 ;  /* 0x0000000b00087c82 */ /* 0x000fe20008000000 */
[----:B------:R-:W-:Y:S02]  /*1560*/  UIADD3 UR11, UPT, UPT, -UR5, URZ, URZ ;  /* 0x000000ff050b7290 */ /* 0x000fe4000fffe1ff */
[----:B------:R-:W-:-:S03]  /*1570*/  USHF.R.U32.HI UR8, URZ, UR9, UR8 ;  /* 0x00000009ff087299 */ /* 0x000fc60008011608 */
[----:B------:R-:W-:Y:S01]  /*1580*/  @!UP0 UMOV UR7, UR13 ;  /* 0x0000000d00078c82 */ /* 0x000fe20008000000 */
[----:B------:R-:W-:Y:S02]  /*1590*/  UIMAD UR20, UR14, UR10, UR20 ;  /* 0x0000000a0e1472a4 */ /* 0x000fe4000f8e0214 */
[----:B------:R-:W-:Y:S02]  /*15a0*/  USEL UR8, UR4, UR8, !UP2 ;  /* 0x0000000804087287 */ /* 0x000fe4000d000000 */
[----:B------:R-:W-:Y:S02]  /*15b0*/  @!UP0 USHF.R.U32.HI UR7, URZ, UR9, UR7 ;  /* 0x00000009ff078299 */ /* 0x000fe40008011607 */
[----:B------:R-:W-:Y:S02]  /*15c0*/  UIADD3 UR9, UPT, UPT, -UR8, URZ, URZ ;  /* 0x000000ff08097290 */ /* 0x000fe4000fffe1ff */
[----:B------:R-:W-:Y:S02]  /*15d0*/  @!UP0 USEL UR7, UR5, UR7, !UP2 ;  /* 0x0000000705078287 */ /* 0x000fe4000d000000 */
[----:B------:R-:W-:-:S02]  /*15e0*/  UIMAD UR9, UR21, UR9, UR4 ;  /* 0x00000009150972a4 */ /* 0x000fc4000f8e0204 */
[----:B------:R-:W-:Y:S02]  /*15f0*/  @!UP0 UIADD3 UR8, UPT, UPT, UR8, -UR7, URZ ;  /* 0x8000000708088290 */ /* 0x000fe4000fffe0ff */
[----:B------:R-:W-:Y:S02]  /*1600*/  @!UP0 UIMAD UR6, UR9, UR6, UR7 ;  /* 0x00000006090682a4 */ /* 0x000fe4000f8e0207 */
[----:B------:R-:W-:Y:S02]  /*1610*/  @!UP0 UIMAD UR4, UR8, UR21, UR5 ;  /* 0x00000015080482a4 */ /* 0x000fe4000f8e0205 */
[----:B------:R-:W-:Y:S02]  /*1620*/  UIMAD UR16, UR28, UR11, UR16 ;  /* 0x0000000b1c1072a4 */ /* 0x000fe4000f8e0210 */
[----:B------:R-:W-:Y:S01]  /*1630*/  UIMAD UR20, UR4, UR14, UR20 ;  /* 0x0000000e041472a4 */ /* 0x000fe2000f8e0214 */
[----:B------:R-:W-:Y:S02]  /*1640*/  @!UP0 UMOV UR5, UR6 ;  /* 0x0000000600058c82 */ /* 0x000fe40008000000 */
[----:B------:R-:W-:-:S12]  /*1650*/  UIMAD UR16, UR5, UR28, UR16 ;  /* 0x0000001c051072a4 */ /* 0x000fd8000f8e0210 */
.L_x_19:
[----:B------:R-:W-:Y:S02]  /*1660*/  UISETP.NE.AND UP1, UPT, UR29, 0x1, UPT ;  /* 0x000000011d00788c */ /* 0x000fe4000bf25270 */
[----:B------:R-:W-:Y:S02]  /*1670*/  ULOP3.LUT UR27, UR27, 0xffff, URZ, 0xc0, !UPT ;  /* 0x0000ffff1b1b7892 */ /* 0x000fe4000f8ec0ff */
[----:B------:R-:W-:Y:S02]  /*1680*/  ULOP3.LUT UR26, UR26, 0xffff, URZ, 0xc0, !UPT ;  /* 0x0000ffff1a1a7892 */ /* 0x000fe4000f8ec0ff */
[----:B------:R-:W-:Y:S02]  /*1690*/  UISETP.NE.AND UP0, UPT, UR17, 0x2, UPT ;  /* 0x000000021100788c */ /* 0x000fe4000bf05270 */
[----:B------:R-:W-:Y:S02]  /*16a0*/  ULOP3.LUT UR31, UR31, 0x400, URZ, 0xc0, !UPT ;  /* 0x000004001f1f7892 */ /* 0x000fe4000f8ec0ff */
[----:B------:R-:W-:-:S02]  /*16b0*/  ULOP3.LUT UR30, UR30, 0x800, URZ, 0xc0, !UPT ;  /* 0x000008001e1e7892 */ /* 0x000fc4000f8ec0ff */
[----:B------:R-:W-:Y:S02]  /*16c0*/  USHF.L.U32 UR27, UR34, UR27, URZ ;  /* 0x0000001b221b7299 */ /* 0x000fe400080006ff */
[----:B------:R-:W-:Y:S01]  /*16d0*/  USHF.L.U32 UR26, UR33, UR26, URZ ;  /* 0x0000001a211a7299 */ /* 0x000fe200080006ff */
[----:B------:R-:W-:Y:S11]  /*16e0*/  BRA.U UP1, `(.L_x_20) ;  /* 0x0000000101447547 */ /* 0x000ff6000b800000 */
[----:B------:R-:W2:Y:S01]  /*16f0*/  LDCU.128 UR8, c[0x0][0xb10] ;  /* 0x00016200ff0877ac */ /* 0x000ea20008000c00 */
[----:B------:R-:W3:Y:S01]  /*1700*/  LDCU UR12, c[0x0][0xb0c] ;  /* 0x00016180ff0c77ac */ /* 0x000ee20008000800 */
[----:B------:R-:W4:Y:S01]  /*1710*/  LDCU UR13, c[0x0][0xb20] ;  /* 0x00016400ff0d77ac */ /* 0x000f220008000800 */
[----:B--2---:R-:W-:Y:S02]  /*1720*/  UIMAD.WIDE.U32 UR6, UR16, UR8, URZ ;  /* 0x00000008100672a5 */ /* 0x004fe4000f8e00ff */
[----:B------:R-:W-:Y:S02]  /*1730*/  UIMAD.WIDE.U32 UR4, UR20, UR11, URZ ;  /* 0x0000000b140472a5 */ /* 0x000fe4000f8e00ff */
[----:B---3--:R-:W-:Y:S02]  /*1740*/  UISETP.NE.AND UP2, UPT, UR12, 0x1, UPT ;  /* 0x000000010c00788c */ /* 0x008fe4000bf45270 */
[----:B------:R-:W-:Y:S01]  /*1750*/  UISETP.NE.AND UP1, UPT, UR10, 0x1, UPT ;  /* 0x000000010a00788c */ /* 0x000fe2000bf25270 */
[----:B------:R-:W-:-:S02]  /*1760*/  UMOV UR6, UR7 ;  /* 0x0000000700067c82 */ /* 0x000fc40008000000 */
[----:B------:R-:W-:Y:S01]  /*1770*/  UMOV UR4, UR5 ;  /* 0x0000000500047c82 */ /* 0x000fe20008000000 */
[----:B------:R-:W-:Y:S02]  /*1780*/  USHF.R.U32.HI UR6, URZ, UR9, UR6 ;  /* 0x00000009ff067299 */ /* 0x000fe40008011606 */
[----:B----4-:R-:W-:Y:S02]  /*1790*/  USHF.R.U32.HI UR4, URZ, UR13, UR4 ;  /* 0x0000000dff047299 */ /* 0x010fe40008011604 */
[----:B------:R-:W-:Y:S02]  /*17a0*/  USEL UR5, UR16, UR6, !UP2 ;  /* 0x0000000610057287 */ /* 0x000fe4000d000000 */
[----:B------:R-:W-:-:S04]  /*17b0*/  USEL UR4, UR20, UR4, !UP1 ;  /* 0x0000000414047287 */ /* 0x000fc8000c800000 */
[----:B------:R-:W-:Y:S02]  /*17c0*/  UIADD3 UR6, UPT, UPT, UR5, -UR4, URZ ;  /* 0x8000000405067290 */ /* 0x000fe4000fffe0ff */
[----:B------:R-:W-:Y:S02]  /*17d0*/  UIADD3 UR4, UPT, UPT, -UR5, UR4, URZ ;  /* 0x0000000405047290 */ /* 0x000fe4000fffe1ff */
[----:B------:R-:W-:Y:S02]  /*17e0*/  UIMAD UR20, UR6, UR10, UR20 ;  /* 0x0000000a061472a4 */ /* 0x000fe4000f8e0214 */
[----:B------:R-:W-:-:S12]  /*17f0*/  UIMAD UR16, UR4, UR12, UR16 ;  /* 0x0000000c041072a4 */ /* 0x000fd8000f8e0210 */
.L_x_20:
[----:B------:R-:W-:Y:S05]  /*1800*/  BRA.U !UP5, `(.L_x_21) ;  /* 0x000000010d0c7547 */ /* 0x000fea000b800000 */
[----:B------:R-:W-:Y:S01]  /*1810*/  UCGABAR_WAIT ;  /* 0x0000000000007dc7 */ /* 0x000fe20008000000 */
[----:B------:R-:W-:Y:S01]  /*1820*/  CCTL.IVALL ;  /* 0x00000000ff00798f */ /* 0x000fe20002000000 */
[----:B------:R-:W-:Y:S05]  /*1830*/  BRA `(.L_x_22) ;  /* 0x0000000000047947 */ /* 0x000fea0003800000 */
.L_x_21:
[----:B------:R-:W-:Y:S06]  /*1840*/  BAR.SYNC.DEFER_BLOCKING 0x0 ;  /* 0x0000000000007b1d */ /* 0x000fec0000010000 */
.L_x_22:
[----:B------:R-:W-:Y:S05]  /*1850*/  BRA.U UP0, `(.L_x_23) ;  /* 0x00000015006c7547 */ /* 0x000fea000b800000 */
[----:B------:R-:W2:Y:S01]  /*1860*/  LDCU UR7, c[0x0][0x38c] ;  /* 0x00007180ff0777ac */ /* 0x000ea20008000800 */
[----:B------:R-:W3:Y:S01]  /*1870*/  S2UR UR8, SR_CgaCtaId ;  /* 0x00000000000879c3 */ /* 0x000ee20000008800 */
[----:B------:R-:W-:Y:S01]  /*1880*/  PLOP3.LUT P1, PT, PT, PT, UP3, 0x80, 0x8 ;  /* 0x000000000008781c */ /* 0x000fe20003f2f038 */
[----:B------:R-:W-:Y:S01]  /*1890*/  IMAD.MOV.U32 R12, RZ, RZ, 0x1 ;  /* 0x00000001ff0c7424 */ /* 0x000fe200078e00ff */
[----:B------:R-:W-:Y:S01]  /*18a0*/  UISETP.NE.AND UP0, UPT, UR17, URZ, UPT ;  /* 0x000000ff1100728c */ /* 0x000fe2000bf05270 */
[----:B------:R-:W-:Y:S01]  /*18b0*/  ISETP.EQ.OR P2, PT, R0, RZ, P3 ;  /* 0x000000ff0000720c */ /* 0x000fe20001f42670 */
[----:B------:R-:W-:Y:S01]  /*18c0*/  UMOV UR21, 0x400 ;  /* 0x0000040000157882 */ /* 0x000fe20000000000 */
[----:B------:R-:W-:Y:S01]  /*18d0*/  USHF.L.U32 UR5, UR32, 0x5, URZ ;  /* 0x0000000520057899 */ /* 0x000fe200080006ff */
[----:B------:R-:W-:Y:S01]  /*18e0*/  PLOP3.LUT P1, PT, P1, PT, PT, 0x8, 0x80 ;  /* 0x000000000080781c */ /* 0x000fe20000f2e170 */
[----:B------:R-:W-:Y:S01]  /*18f0*/  USEL UR25, UR48, 0x2, UP0 ;  /* 0x0000000230197887 */ /* 0x000fe20008000000 */
[----:B------:R-:W-:Y:S01]  /*1900*/  CS2R R10, SRZ ;  /* 0x00000000000a7805 */ /* 0x000fe2000001ff00 */
[----:B------:R-:W-:Y:S01]  /*1910*/  IMAD.MOV.U32 R9, RZ, RZ, RZ ;  /* 0x000000ffff097224 */ /* 0x000fe200078e00ff */
[----:B------:R-:W4:Y:S01]  /*1920*/  LDCU UR43, c[0x0][0x370] ;  /* 0x00006e00ff2b77ac */ /* 0x000f220008000800 */
[----:B------:R-:W-:Y:S01]  /*1930*/  IMAD.MOV.U32 R8, RZ, RZ, 0x1 ;  /* 0x00000001ff087424 */ /* 0x000fe200078e00ff */
[----:B------:R-:W1:Y:S01]  /*1940*/  LDCU.64 UR28, c[0x0][0x348] ;  /* 0x00006900ff1c77ac */ /* 0x000e620008000a00 */
[----:B--2---:R-:W-:-:S02]  /*1950*/  UIADD3 UR6, UPT, UPT, UR7, 0x1f, URZ ;  /* 0x0000001f07067890 */ /* 0x004fc4000fffe0ff */
[----:B------:R-:W-:Y:S02]  /*1960*/  UIADD3 UR49, UPT, UPT, UR7, 0x3e, URZ ;  /* 0x0000003e07317890 */ /* 0x000fe4000fffe0ff */
[----:B------:R-:W-:Y:S02]  /*1970*/  USHF.R.S32.HI UR4, URZ, 0x1f, UR6 ;  /* 0x0000001fff047899 */ /* 0x000fe40008011406 */
[----:B---3--:R-:W-:Y:S02]  /*1980*/  ULEA UR21, UR8, UR21, 0x18 ;  /* 0x0000001508157291 */ /* 0x008fe4000f8ec0ff */
[----:B------:R-:W-:Y:S02]  /*1990*/  ULEA.HI UR4, UR4, UR6, URZ, 0x5 ;  /* 0x0000000604047291 */ /* 0x000fe4000f8f28ff */
[----:B------:R-:W-:Y:S02]  /*19a0*/  UIADD3 UR6, UPT, UPT, UR7, -0x1, URZ ;  /* 0xffffffff07067890 */ /* 0x000fe4000fffe0ff */
[----:B------:R-:W-:-:S02]  /*19b0*/  USHF.R.S32.HI UR45, URZ, 0x5, UR4 ;  /* 0x00000005ff2d7899 */ /* 0x000fc40008011404 */
[----:B------:R-:W-:Y:S02]  /*19c0*/  UISETP.GE.U32.AND UP1, UPT, UR6, -0x3f, UPT ;  /* 0xffffffc10600788c */ /* 0x000fe4000bf26070 */
[----:B------:R-:W-:Y:S02]  /*19d0*/  UISETP.LT.U32.AND UP0, UPT, UR45, 0x8, UPT ;  /* 0x000000082d00788c */ /* 0x000fe4000bf01070 */
[----:B------:R-:W-:Y:S02]  /*19e0*/  ULEA UR38, UR31, UR21, 0x2 ;  /* 0x000000151f267291 */ /* 0x000fe4000f8e10ff */
[----:B------:R-:W-:Y:S02]  /*19f0*/  USEL UR44, UR45, 0x8, UP0 ;  /* 0x000000082d2c7887 */ /* 0x000fe40008000000 */
[----:B------:R-:W-:Y:S02]  /*1a00*/  ULEA UR37, UR30, UR21, 0x2 ;  /* 0x000000151e257291 */ /* 0x000fe4000f8e10ff */
[----:B------:R-:W-:-:S02]  /*1a10*/  UIADD3 UR24, UPT, UPT, UR44, -0x1, URZ ;  /* 0xffffffff2c187890 */ /* 0x000fc4000fffe0ff */
[----:B------:R-:W-:Y:S01]  /*1a20*/  @UP1 UIADD3 UR24, UPT, UPT, UR44, URZ, URZ ;  /* 0x000000ff2c181290 */ /* 0x000fe2000fffe0ff */
[----:B------:R-:W2:Y:S01]  /*1a30*/  LDCU UR41, c[0x0][0x374] ;  /* 0x00006e80ff2977ac */ /* 0x000ea20008000800 */
[----:B------:R-:W-:Y:S02]  /*1a40*/  ULOP3.LUT UR47, UR5, 0x20, URZ, 0xe2, !UPT ;  /* 0x00000020052f7892 */ /* 0x000fe4000f8ee2ff */
[----:B------:R-:W-:Y:S02]  /*1a50*/  UIADD3 UR38, UPT, UPT, UR38, 0x8800, URZ ;  /* 0x0000880026267890 */ /* 0x000fe4000fffe0ff */
[----:B------:R-:W-:Y:S02]  /*1a60*/  UIADD3 UR37, UPT, UPT, UR37, 0x18800, URZ ;  /* 0x0001880025257890 */ /* 0x000fe4000fffe0ff */
[----:B------:R-:W-:Y:S02]  /*1a70*/  UIADD3 UR46, UPT, UPT, UR45, -UR44, URZ ;  /* 0x8000002c2d2e7290 */ /* 0x000fe4000fffe0ff */
[----:B------:R-:W-:Y:S01]  /*1a80*/  UIADD3 UR24, UPT, UPT, UR24, 0x1, URZ ;  /* 0x0000000118187890 */ /* 0x000fe2000fffe0ff */
[----:B-1--4-:R-:W-:-:S11]  /*1a90*/  UMOV UR7, URZ ;  /* 0x000000ff00077c82 */ /* 0x012fd60008000000 */
.L_x_43:
[----:B-1----:R-:W1:Y:S02]  /*1aa0*/  S2UR UR4, SR_CgaCtaId ;  /* 0x00000000000479c3 */ /* 0x002e640000008800 */
[----:B-1----:R-:W-:-:S09]  /*1ab0*/  UISETP.NE.AND UP0, UPT, UR4, URZ, UPT ;  /* 0x000000ff0400728c */ /* 0x002fd2000bf05270 */
[----:B------:R-:W-:Y:S05]  /*1ac0*/  BRA.U UP0, `(.L_x_24) ;  /* 0x0000000100287547 */ /* 0x000fea000b800000 */
[----:B------:R-:W-:Y:S02]  /*1ad0*/  LEA R0, R9, UR21, 0x3 ;  /* 0x0000001509007c11 */ /* 0x000fe4000f8e18ff */
[----:B------:R-:W-:-:S04]  /*1ae0*/  SHF.L.U32 R3, R8, 0x1f, RZ ;  /* 0x0000001f08037819 */ /* 0x000fc800000006ff */
[----:B------:R-:W1:Y:S02]  /*1af0*/  SYNCS.PHASECHK.TRANS64.TRYWAIT P0, [R0+URZ+0x140], R3 ;  /* 0x00014003000075a7 */ /* 0x000e6400080011ff */
[----:B-1----:R-:W-:Y:S05]  /*1b00*/  @!P0 BRA `(.L_x_25) ;  /* 0x0000007000e48947 */ /* 0x002fea0003800000 */
.L_x_143:
[----:B------:R3:W-:Y:S01]  /*1b10*/  SYNCS.ARRIVE.TRANS64.A1T0 RZ, [R0+URZ+0x130], RZ ;  /* 0x000130ff00ff79a7 */ /* 0x0007e200081000ff */
[----:B------:R-:W-:-:S05]  /*1b20*/  VIADD R9, R9, 0x1 ;  /* 0x0000000109097836 */ /* 0x000fca0000000000 */
[----:B------:R-:W-:-:S04]  /*1b30*/  ISETP.NE.AND P0, PT, R9, 0x2, PT ;  /* 0x000000020900780c */ /* 0x000fc80003f05270 */
[----:B-1----:R-:W-:Y:S02]  /*1b40*/  SEL R3, RZ, 0x1, P0 ;  /* 0x00000001ff037807 */ /* 0x002fe40000000000 */
[----:B------:R-:W-:Y:S02]  /*1b50*/  SEL R9, R9, RZ, P0 ;  /* 0x000000ff09097207 */ /* 0x000fe40000000000 */
[----:B------:R-:W-:-:S07]  /*1b60*/  LOP3.LUT R8, R8, R3, RZ, 0x3c, !PT ;  /* 0x0000000308087212 */ /* 0x000fce00078e3cff */
.L_x_24:
[----:B------:R-:W-:Y:S01]  /*1b70*/  ULEA UR4, UR7, UR21, 0x3 ;  /* 0x0000001507047291 */ /* 0x000fe2000f8e18ff */
[----:B---3--:R-:W-:Y:S01]  /*1b80*/  SHF.L.U32 R0, R12, 0x1f, RZ ;  /* 0x0000001f0c007819 */ /* 0x008fe200000006ff */
[----:B------:R-:W-:Y:S02]  /*1b90*/  UISETP.GE.U32.AND UP0, UPT, UR49, 0x3f, UPT ;  /* 0x0000003f3100788c */ /* 0x000fe4000bf06070 */
[----:B------:R-:W-:Y:S02]  /*1ba0*/  ULEA UR11, UR20, UR50, 0x1 ;  /* 0x00000032140b7291 */ /* 0x000fe4000f8e08ff */
[----:B------:R-:W-:Y:S02]  /*1bb0*/  ULEA UR35, UR16, UR47, 0x6 ;  /* 0x0000002f10237291 */ /* 0x000fe4000f8e30ff */
[----:B------:R-:W-:Y:S01]  /*1bc0*/  USHF.L.U32 UR11, UR11, 0x6, URZ ;  /* 0x000000060b0b7899 */ /* 0x000fe200080006ff */
[----:B------:R1:W3:Y:S01]  /*1bd0*/  SYNCS.PHASECHK.TRANS64.TRYWAIT P0, [UR4+0x40], R0 ;  /* 0x00004000ff0075a7 */ /* 0x0002e20008001104 */
[----:B------:R-:W-:Y:S01]  /*1be0*/  UMOV UR6, URZ ;  /* 0x000000ff00067c82 */ /* 0x000fe20008000000 */
[----:B------:R-:W-:Y:S09]  /*1bf0*/  BRA.U !UP0, `(.L_x_26) ;  /* 0x0000000108c87547 */ /* 0x000ff2000b800000 */
[----:B------:R-:W-:Y:S01]  /*1c00*/  UMOV UR13, URZ ;  /* 0x000000ff000d7c82 */ /* 0x000fe20008000000 */
[----:B------:R-:W-:-:S05]  /*1c10*/  UMOV UR4, UR7 ;  /* 0x0000000700047c82 */ /* 0x000fca0008000000 */
.L_x_32:
[----:B------:R-:W-:Y:S01]  /*1c20*/  ULEA UR33, UR4, UR21, 0x3 ;  /* 0x0000001504217291 */ /* 0x000fe2000f8e18ff */
[----:B---3--:R-:W-:Y:S01]  /*1c30*/  @!P3 MOV R2, 0x6000 ;  /* 0x000060000002b802 */ /* 0x008fe20000000f00 */
[----:B-1-3--:R-:W-:Y:S10]  /*1c40*/  @P0 BRA `(.L_x_27) ;  /* 0x00000000000c0947 */ /* 0x00aff40003800000 */
[----:B------:R-:W-:-:S04]  /*1c50*/  SHF.L.U32 R3, R12, 0x1f, RZ ;  /* 0x0000001f0c037819 */ /* 0x000fc800000006ff */
[----:B------:R-:W3:Y:S02]  /*1c60*/  SYNCS.PHASECHK.TRANS64.TRYWAIT P0, [UR33+0x40], R3 ;  /* 0x00004003ff0075a7 */ /* 0x000ee40008001121 */
[----:B---3--:R-:W-:Y:S05]  /*1c70*/  @!P0 BRA `(.L_x_28) ;  /* 0x00000070009c8947 */ /* 0x008fea0003800000 */
.L_x_27:
[----:B------:R3:W-:Y:S01]  /*1c80*/  @!P3 SYNCS.ARRIVE.TRANS64 RZ, [UR33], R2 ;  /* 0x00000002ffffb9a7 */ /* 0x0007e20008000021 */
[----:B------:R-:W-:-:S04]  /*1c90*/  ULOP3.LUT UR5, UR25, 0x2, URZ, 0xfc, !UPT ;  /* 0x0000000219057892 */ /* 0x000fc8000f8efcff */
[----:B------:R-:W-:-:S09]  /*1ca0*/  UISETP.NE.AND UP0, UPT, UR5, 0x2, UPT ;  /* 0x000000020500788c */ /* 0x000fd2000bf05270 */
[----:B------:R-:W-:Y:S05]  /*1cb0*/  BRA.U UP0, `(.L_x_29) ;  /* 0x0000000100047547 */ /* 0x000fea000b800000 */
[----:B--2---:R-:W-:Y:S05]  /*1cc0*/  BPT.TRAP 0x1 ;  /* 0x000000040000795c */ /* 0x004fea0000300000 */
.L_x_29:
[----:B------:R-:W-:Y:S04]  /*1cd0*/  BSSY.RECONVERGENT B0, `(.L_x_30) ;  /* 0x0000003000007945 */ /* 0x000fe80003800200 */
[----:B------:R-:W-:Y:S05]  /*1ce0*/  @P2 BRA `(.L_x_31) ;  /* 0x0000000000042947 */ /* 0x000fea0003800000 */
[----:B--2---:R-:W-:Y:S05]  /*1cf0*/  BPT.TRAP 0x1 ;  /* 0x000000040000795c */ /* 0x004fea0000300000 */
.L_x_31:
[----:B--2---:R-:W-:Y:S05]  /*1d00*/  BSYNC.RECONVERGENT B0 ;  /* 0x0000000000007941 */ /* 0x004fea0003800200 */
.L_x_30:
[----:B------:R-:W-:Y:S02]  /*1d10*/  UIADD3 UR5, UPT, UPT, UR4, 0x1, URZ ;  /* 0x0000000104057890 */ /* 0x000fe4000fffe0ff */
[----:B------:R-:W-:Y:S02]  /*1d20*/  USHF.L.U32 UR34, UR13, 0x5, URZ ;  /* 0x000000050d227899 */ /* 0x000fe400080006ff */
[----:B------:R-:W-:Y:S02]  /*1d30*/  UISETP.NE.AND UP0, UPT, UR5, 0x8, UPT ;  /* 0x000000080500788c */ /* 0x000fe4000bf05270 */
[----:B------:R-:W-:Y:S02]  /*1d40*/  UIADD3 UR13, UPT, UPT, UR13, 0x1, URZ ;  /* 0x000000010d0d7890 */ /* 0x000fe4000fffe0ff */
[----:B------:R-:W-:Y:S02]  /*1d50*/  USEL UR6, URZ, 0x1, UP0 ;  /* 0x00000001ff067887 */ /* 0x000fe40008000000 */
[----:B------:R-:W-:-:S02]  /*1d60*/  USEL UR7, UR5, URZ, UP0 ;  /* 0x000000ff05077287 */ /* 0x000fc40008000000 */
[----:B------:R-:W-:Y:S02]  /*1d70*/  UIADD3 UR14, UP1, UPT, UR28, 0x80, URZ ;  /* 0x000000801c0e7890 */ /* 0x000fe4000ff3e0ff */
[----:B------:R-:W-:Y:S01]  /*1d80*/  ULEA UR5, UR7, UR21, 0x3 ;  /* 0x0000001507057291 */ /* 0x000fe2000f8e18ff */
[----:B------:R-:W-:Y:S01]  /*1d90*/  LOP3.LUT R12, R12, UR6, RZ, 0x3c, !PT ;  /* 0x000000060c0c7c12 */ /* 0x000fe2000f8e3cff */
[----:B------:R-:W-:Y:S02]  /*1da0*/  ULEA UR6, UR4, UR31, 0xb ;  /* 0x0000001f04067291 */ /* 0x000fe4000f8e58ff */
[----:B------:R-:W-:Y:S01]  /*1db0*/  UIADD3.X UR15, UPT, UPT, URZ, UR29, URZ, UP1, !UPT ;  /* 0x0000001dff0f7290 */ /* 0x000fe20008ffe4ff */
[----:B-1----:R-:W-:Y:S01]  /*1dc0*/  SHF.L.U32 R0, R12, 0x1f, RZ ;  /* 0x0000001f0c007819 */ /* 0x002fe200000006ff */
[----:B------:R-:W-:Y:S02]  /*1dd0*/  ULEA UR6, UR6, UR21, 0x2 ;  /* 0x0000001506067291 */ /* 0x000fe4000f8e10ff */
[----:B------:R-:W-:Y:S01]  /*1de0*/  UPRMT UR16, URZ, 0x5410, UR27 ;  /* 0x00005410ff107896 */ /* 0x000fe2000800001b */
[----:B------:R4:W1:Y:S01]  /*1df0*/  SYNCS.PHASECHK.TRANS64.TRYWAIT P0, [UR5+0x40], R0 ;  /* 0x00004000ff0075a7 */ /* 0x0008620008001105 */
[----:B------:R-:W-:-:S02]  /*1e00*/  ULEA UR5, UR4, UR30, 0xc ;  /* 0x0000001e04057291 */ /* 0x000fc4000f8e60ff */
[----:B------:R-:W-:Y:S02]  /*1e10*/  UIADD3 UR4, UP0, UPT, UR28, 0x180, URZ ;  /* 0x000001801c047890 */ /* 0x000fe4000ff1e0ff */
[----:B------:R-:W-:Y:S02]  /*1e20*/  ULEA UR5, UR5, UR21, 0x2 ;  /* 0x0000001505057291 */ /* 0x000fe4000f8e10ff */
[----:B------:R-:W-:Y:S02]  /*1e30*/  UIADD3 UR32, UPT, UPT, UR6, 0x8800, URZ ;  /* 0x0000880006207890 */ /* 0x000fe4000fffe0ff */
[----:B------:R-:W-:Y:S02]  /*1e40*/  UIADD3 UR8, UPT, UPT, UR5, 0x18800, URZ ;  /* 0x0001880005087890 */ /* 0x000fe4000fffe0ff */
[----:B------:R-:W-:Y:S02]  /*1e50*/  UIADD3.X UR5, UPT, UPT, URZ, UR29, URZ, UP0, !UPT ;  /* 0x0000001dff057290 */ /* 0x000fe400087fe4ff */
[----:B------:R-:W-:-:S02]  /*1e60*/  UISETP.NE.AND UP0, UPT, UR13, UR24, UPT ;  /* 0x000000180d00728c */ /* 0x000fc4000bf05270 */
[----:B------:R-:W-:Y:S01]  /*1e70*/  UPRMT UR6, URZ, 0x5410, UR26 ;  /* 0x00005410ff067896 */ /* 0x000fe2000800001a */
[----:B------:R-:W-:Y:S01]  /*1e80*/  UMOV UR18, 0x0 ;  /* 0x0000000000127882 */ /* 0x000fe20000000000 */
[----:B------:R-:W-:Y:S01]  /*1e90*/  UMOV UR19, 0x10000000 ;  /* 0x1000000000137882 */ /* 0x000fe20000000000 */
[----:B------:R-:W-:Y:S01]  /*1ea0*/  UMOV UR12, UR36 ;  /* 0x00000024000c7c82 */ /* 0x000fe20008000000 */
[----:B------:R-:W-:Y:S01]  /*1eb0*/  UMOV UR9, UR33 ;  /* 0x0000002100097c82 */ /* 0x000fe20008000000 */
[----:B------:R-:W-:Y:S01]  /*1ec0*/  UMOV UR10, UR34 ;  /* 0x00000022000a7c82 */ /* 0x000fe20008000000 */
[----:B------:R-:W-:Y:S03]  /*1ed0*/  UTMALDG.3D.MULTICAST [UR32], [UR14], UR16, desc[UR18] ;  /* 0x000012200e0073b4 */ /* 0x000fe60008011810 */
[----:B------:R2:W-:Y:S02]  /*1ee0*/  UTMALDG.3D.MULTICAST [UR8], [UR4], UR6, desc[UR18] ;  /* 0x00001208040073b4 */ /* 0x0005e40008011806 */
[----:B--2---:R-:W-:Y:S01]  /*1ef0*/  UMOV UR6, UR24 ;  /* 0x0000001800067c82 */ /* 0x004fe20008000000 */
[----:B------:R-:W-:Y:S01]  /*1f00*/  UMOV UR4, UR7 ;  /* 0x0000000700047c82 */ /* 0x000fe20008000000 */
[----:B----4-:R-:W-:Y:S05]  /*1f10*/  BRA.U UP0, `(.L_x_32) ;  /* 0xfffffffd00407547 */ /* 0x010fea000b83ffff */
.L_x_26:
[----:B------:R-:W-:Y:S01]  /*1f20*/  ULEA UR4, UR7, UR21, 0x3 ;  /* 0x0000001507047291 */ /* 0x000fe2000f8e18ff */
[----:B-1----:R-:W-:Y:S01]  /*1f30*/  SHF.L.U32 R0, R12, 0x1f, RZ ;  /* 0x0000001f0c007819 */ /* 0x002fe200000006ff */
[----:B------:R-:W-:Y:S01]  /*1f40*/  @!P1 SYNCS.ARRIVE.TRANS64.A1T0 RZ, [UR21+0xc8], RZ ;  /* 0x0000c8ffffff99a7 */ /* 0x000fe20008100015 */
[----:B------:R-:W-:-:S06]  /*1f50*/  UISETP.GT.AND UP0, UPT, UR45, UR44, UPT ;  /* 0x0000002c2d00728c */ /* 0x000fcc000bf04270 */
[----:B---3--:R1:W3:Y:S03]  /*1f60*/  SYNCS.PHASECHK.TRANS64.TRYWAIT P0, [UR4+0x40], R0 ;  /* 0x00004000ff0075a7 */ /* 0x0082e60008001104 */
[----:B------:R-:W-:Y:S05]  /*1f70*/  BRA.U !UP0, `(.L_x_33) ;  /* 0x0000000108bc7547 */ /* 0x000fea000b800000 */
[----:B------:R-:W-:Y:S01]  /*1f80*/  UIADD3 UR13, UPT, UPT, UR46, UR6, URZ ;  /* 0x000000062e0d7290 */ /* 0x000fe2000fffe0ff */
[----:B------:R-:W-:-:S11]  /*1f90*/  UMOV UR4, UR7 ;  /* 0x0000000700047c82 */ /* 0x000fd60008000000 */
.L_x_39:
[----:B------:R-:W-:Y:S01]  /*1fa0*/  ULEA UR17, UR4, UR21, 0x3 ;  /* 0x0000001504117291 */ /* 0x000fe2000f8e18ff */
[----:B---3--:R-:W-:Y:S01]  /*1fb0*/  @!P3 MOV R2, 0x6000 ;  /* 0x000060000002b802 */ /* 0x008fe20000000f00 */
[----:B-1-3--:R-:W-:Y:S10]  /*1fc0*/  @P0 BRA `(.L_x_34) ;  /* 0x00000000000c0947 */ /* 0x00aff40003800000 */
[----:B------:R-:W-:-:S04]  /*1fd0*/  SHF.L.U32 R3, R12, 0x1f, RZ ;  /* 0x0000001f0c037819 */ /* 0x000fc800000006ff */
[----:B------:R-:W3:Y:S02]  /*1fe0*/  SYNCS.PHASECHK.TRANS64.TRYWAIT P0, [UR17+0x40], R3 ;  /* 0x00004003ff0075a7 */ /* 0x000ee40008001111 */
[----:B---3--:R-:W-:Y:S05]  /*1ff0*/  @!P0 BRA `(.L_x_35) ;  /* 0x0000006c00d48947 */ /* 0x008fea0003800000 */
.L_x_34:
[----:B------:R3:W-:Y:S01]  /*2000*/  @!P3 SYNCS.ARRIVE.TRANS64 RZ, [UR17], R2 ;  /* 0x00000002ffffb9a7 */ /* 0x0007e20008000011 */
[----:B------:R-:W-:-:S04]  /*2010*/  ULOP3.LUT UR5, UR25, 0x2, URZ, 0xfc, !UPT ;  /* 0x0000000219057892 */ /* 0x000fc8000f8efcff */
[----:B------:R-:W-:-:S09]  /*2020*/  UISETP.NE.AND UP0, UPT, UR5, 0x2, UPT ;  /* 0x000000020500788c */ /* 0x000fd2000bf05270 */
[----:B------:R-:W-:Y:S05]  /*2030*/  BRA.U UP0, `(.L_x_36) ;  /* 0x0000000100047547 */ /* 0x000fea000b800000 */
[----:B--2---:R-:W-:Y:S05]  /*2040*/  BPT.TRAP 0x1 ;  /* 0x000000040000795c */ /* 0x004fea0000300000 */
.L_x_36:
[----:B------:R-:W-:Y:S04]  /*2050*/  BSSY.RECONVERGENT B0, `(.L_x_37) ;  /* 0x0000003000007945 */ /* 0x000fe80003800200 */
[----:B------:R-:W-:Y:S05]  /*2060*/  @P2 BRA `(.L_x_38) ;  /* 0x0000000000042947 */ /* 0x000fea0003800000 */
[----:B--2---:R-:W-:Y:S05]  /*2070*/  BPT.TRAP 0x1 ;  /* 0x000000040000795c */ /* 0x004fea0000300000 */
.L_x_38:
[----:B--2---:R-:W-:Y:S05]  /*2080*/  BSYNC.RECONVERGENT B0 ;  /* 0x0000000000007941 */ /* 0x004fea0003800200 */
.L_x_37:
[----:B------:R-:W-:Y:S02]  /*2090*/  UIADD3 UR5, UPT, UPT, UR4, 0x1, URZ ;  /* 0x0000000104057890 */ /* 0x000fe4000fffe0ff */
[----:B------:R-:W-:Y:S02]  /*20a0*/  UIADD3 UR14, UP1, UPT, UR28, 0x80, URZ ;  /* 0x000000801c0e7890 */ /* 0x000fe4000ff3e0ff */
[----:B------:R-:W-:Y:S02]  /*20b0*/  UISETP.NE.AND UP0, UPT, UR5, 0x8, UPT ;  /* 0x000000080500788c */ /* 0x000fe4000bf05270 */
[----:B------:R-:W-:Y:S02]  /*20c0*/  ULEA UR16, UR4, UR38, 0xd ;  /* 0x0000002604107291 */ /* 0x000fe4000f8e68ff */
[----:B------:R-:W-:Y:S02]  /*20d0*/  USEL UR8, URZ, 0x1, UP0 ;  /* 0x00000001ff087887 */ /* 0x000fe40008000000 */
[----:B------:R-:W-:-:S02]  /*20e0*/  USEL UR7, UR5, URZ, UP0 ;  /* 0x000000ff05077287 */ /* 0x000fc40008000000 */
[----:B------:R-:W-:Y:S02]  /*20f0*/  UIADD3 UR22, UP0, UPT, UR28, 0x180, URZ ;  /* 0x000001801c167890 */ /* 0x000fe4000ff1e0ff */
[----:B------:R-:W-:Y:S01]  /*2100*/  ULEA UR5, UR7, UR21, 0x3 ;  /* 0x0000001507057291 */ /* 0x000fe2000f8e18ff */
[----:B------:R-:W-:Y:S01]  /*2110*/  LOP3.LUT R12, R12, UR8, RZ, 0x3c, !PT ;  /* 0x000000080c0c7c12 */ /* 0x000fe2000f8e3cff */
[----:B------:R-:W-:Y:S02]  /*2120*/  ULEA UR8, UR4, UR37, 0xe ;  /* 0x0000002504087291 */ /* 0x000fe4000f8e70ff */
[----:B------:R-:W-:Y:S01]  /*2130*/  USHF.L.U32 UR18, UR6, 0x5, URZ ;  /* 0x0000000506127899 */ /* 0x000fe200080006ff */
[----:B-1----:R-:W-:Y:S01]  /*2140*/  SHF.L.U32 R0, R12, 0x1f, RZ ;  /* 0x0000001f0c007819 */ /* 0x002fe200000006ff */
[----:B------:R-:W-:Y:S02]  /*2150*/  UPRMT UR4, URZ, 0x5410, UR27 ;  /* 0x00005410ff047896 */ /* 0x000fe4000800001b */
[----:B------:R-:W-:Y:S01]  /*2160*/  UIADD3.X UR15, UPT, UPT, URZ, UR29, URZ, UP1, !UPT ;  /* 0x0000001dff0f7290 */ /* 0x000fe20008ffe4ff */
[----:B------:R4:W1:Y:S01]  /*2170*/  SYNCS.PHASECHK.TRANS64.TRYWAIT P0, [UR5+0x40], R0 ;  /* 0x00004000ff0075a7 */ /* 0x0008620008001105 */
[----:B------:R-:W-:-:S02]  /*2180*/  UPRMT UR5, URZ, 0x5410, UR26 ;  /* 0x00005410ff057896 */ /* 0x000fc4000800001a */
[----:B------:R-:W-:Y:S01]  /*2190*/  UIADD3.X UR23, UPT, UPT, URZ, UR29, URZ, UP0, !UPT ;  /* 0x0000001dff177290 */ /* 0x000fe200087fe4ff */
[----:B------:R-:W-:Y:S01]  /*21a0*/  UMOV UR32, 0x0 ;  /* 0x0000000000207882 */ /* 0x000fe20000000000 */
[----:B------:R-:W-:Y:S01]  /*21b0*/  UMOV UR33, 0x10000000 ;  /* 0x1000000000217882 */ /* 0x000fe20000000000 */
[----:B------:R-:W-:Y:S01]  /*21c0*/  UMOV UR19, UR35 ;  /* 0x0000002300137c82 */ /* 0x000fe20008000000 */
[----:B------:R-:W-:Y:S01]  /*21d0*/  UMOV UR20, UR36 ;  /* 0x0000002400147c82 */ /* 0x000fe20008000000 */
[----:B------:R-:W-:Y:S01]  /*21e0*/  UMOV UR12, UR36 ;  /* 0x00000024000c7c82 */ /* 0x000fe20008000000 */
[----:B------:R-:W-:Y:S01]  /*21f0*/  UMOV UR9, UR17 ;  /* 0x0000001100097c82 */ /* 0x000fe20008000000 */
[----:B------:R-:W-:Y:S01]  /*2200*/  UMOV UR10, UR18 ;  /* 0x00000012000a7c82 */ /* 0x000fe20008000000 */
[----:B------:R2:W-:Y:S01]  /*2210*/  UTMALDG.3D.MULTICAST [UR16], [UR14], UR4, desc[UR32] ;  /* 0x000020100e0073b4 */ /* 0x0005e20008011804 */
[----:B------:R-:W-:-:S04]  /*2220*/  UIADD3 UR6, UPT, UPT, UR6, 0x1, URZ ;  /* 0x0000000106067890 */ /* 0x000fc8000fffe0ff */
[----:B------:R-:W-:Y:S01]  /*2230*/  UISETP.NE.AND UP0, UPT, UR6, UR13, UPT ;  /* 0x0000000d0600728c */ /* 0x000fe2000bf05270 */
[----:B------:R4:W-:Y:S01]  /*2240*/  UTMALDG.3D.MULTICAST [UR8], [UR22], UR5, desc[UR32] ;  /* 0x00002008160073b4 */ /* 0x0009e20008011805 */
[----:B--2---:R-:W-:-:S07]  /*2250*/  UMOV UR4, UR7 ;  /* 0x0000000700047c82 */ /* 0x004fce0008000000 */
[----:B----4-:R-:W-:Y:S05]  /*2260*/  BRA.U UP0, `(.L_x_39) ;  /* 0xfffffffd004c7547 */ /* 0x010fea000b83ffff */
.L_x_33:
[C---:B------:R-:W-:Y:S01]  /*2270*/  LEA R3, R11.reuse, UR21, 0x3 ;  /* 0x000000150b037c11 */ /* 0x040fe2000f8e18ff */
[----:B------:R-:W-:Y:S01]  /*2280*/  NOP ;  /* 0x0000000000007918 */ /* 0x000fe20000000000 */
[----:B-1----:R-:W-:Y:S02]  /*2290*/  SHF.L.U32 R0, R10, 0x1f, RZ ;  /* 0x0000001f0a007819 */ /* 0x002fe400000006ff */
[----:B------:R-:W-:Y:S02]  /*22a0*/  LEA R5, R11, UR21, 0x4 ;  /* 0x000000150b057c11 */ /* 0x000fe4000f8e20ff */
[----:B---3--:R-:W1:Y:S02]  /*22b0*/  SYNCS.PHASECHK.TRANS64.TRYWAIT P0, [R3+URZ+0xd0], R0 ;  /* 0x0000d000030075a7 */ /* 0x008e6400080011ff */
[----:B-1----:R-:W-:Y:S05]  /*22c0*/  @!P0 BRA `(.L_x_40) ;  /* 0x0000006c00388947 */ /* 0x002fea0003800000 */
.L_x_146:
[----:B------:R-:W3:Y:S01]  /*22d0*/  LDS.128 R4, [R5+0x160] ;  /* 0x0001600005047984 */ /* 0x000ee20000000c00 */
[----:B------:R-:W-:Y:S01]  /*22e0*/  UISETP.GE.AND UP0, UPT, UR42, 0x1, UPT ;  /* 0x000000012a00788c */ /* 0x000fe2000bf06270 */
[----:B------:R-:W-:Y:S01]  /*22f0*/  @!PT LDS RZ, [RZ] ;  /* 0x00000000fffff984 */ /* 0x000fe20000000800 */
[----:B------:R-:W-:Y:S01]  /*2300*/  @!PT LDS RZ, [RZ] ;  /* 0x00000000fffff984 */ /* 0x000fe20000000800 */
[----:B------:R-:W-:Y:S01]  /*2310*/  @!PT LDS RZ, [RZ] ;  /* 0x00000000fffff984 */ /* 0x000fe20000000800 */
[----:B------:R-:W-:Y:S01]  /*2320*/  @!PT LDS RZ, [RZ] ;  /* 0x00000000fffff984 */ /* 0x000fe20000000800 */
[----:B------:R4:W-:Y:S06]  /*2330*/  MEMBAR.ALL.CTA ;  /* 0x0000000000007992 */ /* 0x0009ec0000008000 */
[----:B----4-:R-:W4:Y:S01]  /*2340*/  FENCE.VIEW.ASYNC.S ;  /* 0x00000000000073c6 */ /* 0x010f220000000000 */
[----:B---3--:R-:W-:-:S13]  /*2350*/  LOP3.LUT P0, RZ, R6, 0x1, RZ, 0xc0, !PT ;  /* 0x0000000106ff7812 */ /* 0x008fda000780c0ff */
[----:B----4-:R-:W-:Y:S01]  /*2360*/  VOTEU.ANY UP1, P0 ;  /* 0x0000000000ff7886 */ /* 0x010fe20000020100 */
[----:B------:R-:W-:-:S13]  /*2370*/  PLOP3.LUT P0, PT, PT, PT, UP1, 0x80, 0x8 ;  /* 0x000000000008781c */ /* 0x000fda0003f0f018 */
[----:B-1----:R-:W-:Y:S02]  /*2380*/  @P0 LOP3.LUT R0, R5, 0xffff, RZ, 0xc0, !PT ;  /* 0x0000ffff05000812 */ /* 0x002fe400078ec0ff */
[----:B------:R-:W-:Y:S02]  /*2390*/  @P0 MOV R2, R4 ;  /* 0x0000000400020202 */ /* 0x000fe40000000f00 */
[----:B------:R-:W-:Y:S01]  /*23a0*/  @P0 R2UR UR5, R0 ;  /* 0x00000000000502ca */ /* 0x000fe200000e0000 */
[----:B------:R-:W-:Y:S01]  /*23b0*/  VIADD R0, R3, 0xe0 ;  /* 0x000000e003007836 */ /* 0x000fe20000000000 */
[----:B------:R-:W-:Y:S02]  /*23c0*/  @P0 SHF.R.U32.HI R4, RZ, 0x10, R5 ;  /* 0x00000010ff040819 */ /* 0x000fe40000011605 */
[----:B------:R-:W-:Y:S02]  /*23d0*/  @P0 R2UR UR6, R2 ;  /* 0x00000000020602ca */ /* 0x000fe400000e0000 */
[----:B------:R-:W-:-:S02]  /*23e0*/  PRMT R0, RZ, 0x654, R0 ;  /* 0x00000654ff007816 */ /* 0x000fc40000000000 */
[----:B------:R-:W-:Y:S02]  /*23f0*/  @P0 R2UR UR4, R4 ;  /* 0x00000000040402ca */ /* 0x000fe400000e0000 */
[----:B------:R1:W-:Y:S03]  /*2400*/  SYNCS.ARRIVE.TRANS64.RED.A1T0 RZ, [R0+URZ], RZ ;  /* 0x000000ff00ff79a7 */ /* 0x0003e600081004ff */
[----:B------:R-:W-:-:S04]  /*2410*/  @UP1 UMOV UR39, UR5 ;  /* 0x0000000500271c82 */ /* 0x000fc80008000000 */
[----:B------:R-:W-:-:S04]  /*2420*/  @UP1 UMOV UR40, UR6 ;  /* 0x0000000600281c82 */ /* 0x000fc80008000000 */
[----:B------:R-:W-:Y:S01]  /*2430*/  @UP1 UMOV UR36, UR4 ;  /* 0x0000000400241c82 */ /* 0x000fe20008000000 */
[----:B------:R-:W-:Y:S05]  /*2440*/  BRA.U !UP0, `(.L_x_41) ;  /* 0x0000000108d47547 */ /* 0x000fea000b800000 */
[----:B------:R-:W2:Y:S01]  /*2450*/  LDCU.128 UR12, c[0x0][0xb10] ;  /* 0x00016200ff0c77ac */ /* 0x000ea20008000c00 */
[----:B------:R-:W3:Y:S01]  /*2460*/  LDCU UR22, c[0x0][0xb20] ;  /* 0x00016400ff1677ac */ /* 0x000ee20008000800 */
[----:B------:R-:W4:Y:S01]  /*2470*/  LDCU UR20, c[0x0][0xb0c] ;  /* 0x00016180ff1477ac */ /* 0x000f220008000800 */
[----:B------:R-:W1:Y:S01]  /*2480*/  LDCU.64 UR8, c[0x0][0xb28] ;  /* 0x00016500ff0877ac */ /* 0x000e620008000a00 */
[----:B------:R-:W-:Y:S02]  /*2490*/  UISETP.NE.AND UP3, UPT, UR42, 0x1, UPT ;  /* 0x000000012a00788c */ /* 0x000fe4000bf65270 */
[----:B--2---:R-:W-:Y:S02]  /*24a0*/  UIMAD.WIDE.U32 UR10, UR41, UR15, URZ ;  /* 0x0000000f290a72a5 */ /* 0x004fe4000f8e00ff */
[----:B------:R-:W-:Y:S02]  /*24b0*/  UIMAD.WIDE.U32 UR4, UR43, UR12, URZ ;  /* 0x0000000c2b0472a5 */ /* 0x000fe4000f8e00ff */
[----:B------:R-:W-:-:S02]  /*24c0*/  UISETP.NE.AND UP0, UPT, UR14, 0x1, UPT ;  /* 0x000000010e00788c */ /* 0x000fc4000bf05270 */
[----:B------:R-:W-:Y:S01]  /*24d0*/  UIMAD.WIDE.U32 UR18, UR39, UR15, URZ ;  /* 0x0000000f271272a5 */ /* 0x000fe2000f8e00ff */
[----:B------:R-:W-:Y:S02]  /*24e0*/  UMOV UR10, UR11 ;  /* 0x0000000b000a7c82 */ /* 0x000fe40008000000 */
[----:B------:R-:W-:Y:S01]  /*24f0*/  UMOV UR4, UR5 ;  /* 0x0000000500047c82 */ /* 0x000fe20008000000 */
[----:B---3--:R-:W-:Y:S02]  /*2500*/  USHF.R.U32.HI UR10, URZ, UR22, UR10 ;  /* 0x00000016ff0a7299 */ /* 0x008fe4000801160a */
[----:B----4-:R-:W-:Y:S02]  /*2510*/  UISETP.NE.AND UP2, UPT, UR20, 0x1, UPT ;  /* 0x000000011400788c */ /* 0x010fe4000bf45270 */
[----:B------:R-:W-:Y:S02]  /*2520*/  USHF.R.U32.HI UR4, URZ, UR13, UR4 ;  /* 0x0000000dff047299 */ /* 0x000fe40008011604 */
[----:B------:R-:W-:-:S02]  /*2530*/  USEL UR5, UR41, UR10, !UP0 ;  /* 0x0000000a29057287 */ /* 0x000fc4000c000000 */
[----:B------:R-:W-:Y:S02]  /*2540*/  USEL UR6, UR43, UR4, !UP2 ;  /* 0x000000042b067287 */ /* 0x000fe4000d000000 */
[----:B-1----:R-:W-:Y:S01]  /*2550*/  UIMAD.WIDE.U32 UR10, UR5, UR8, URZ ;  /* 0x00000008050a72a5 */ /* 0x002fe2000f8e00ff */
[----:B------:R-:W-:Y:S01]  /*2560*/  UMOV UR4, UR19 ;  /* 0x0000001300047c82 */ /* 0x000fe20008000000 */
[----:B------:R-:W-:Y:S02]  /*2570*/  UIMAD.WIDE.U32 UR16, UR40, UR12, URZ ;  /* 0x0000000c281072a5 */ /* 0x000fe4000f8e00ff */
[----:B------:R-:W-:-:S03]  /*2580*/  UIMAD.WIDE.U32 UR18, UR6, UR8, URZ ;  /* 0x00000008061272a5 */ /* 0x000fc6000f8e00ff */
[----:B------:R-:W-:Y:S01]  /*2590*/  UMOV UR10, UR11 ;  /* 0x0000000b000a7c82 */ /* 0x000fe20008000000 */
[----:B------:R-:W-:Y:S02]  /*25a0*/  USHF.R.U32.HI UR4, URZ, UR22, UR4 ;  /* 0x00000016ff047299 */ /* 0x000fe40008011604 */
[----:B------:R-:W-:Y:S01]  /*25b0*/  @UP3 USHF.R.U32.HI UR5, URZ, UR9, UR10 ;  /* 0x00000009ff053299 */ /* 0x000fe2000801160a */
[----:B------:R-:W-:Y:S01]  /*25c0*/  UMOV UR16, UR17 ;  /* 0x0000001100107c82 */ /* 0x000fe20008000000 */
[----:B------:R-:W-:Y:S01]  /*25d0*/  UMOV UR18, UR19 ;  /* 0x0000001300127c82 */ /* 0x000fe20008000000 */
[----:B------:R-:W-:Y:S02]  /*25e0*/  USHF.R.U32.HI UR13, URZ, UR13, UR16 ;  /* 0x0000000dff0d7299 */ /* 0x000fe40008011610 */
[----:B------:R-:W-:Y:S02]  /*25f0*/  USEL UR4, UR39, UR4, !UP0 ;  /* 0x0000000427047287 */ /* 0x000fe4000c000000 */
[----:B------:R-:W-:-:S02]  /*2600*/  @UP3 USHF.R.U32.HI UR6, URZ, UR9, UR18 ;  /* 0x00000009ff063299 */ /* 0x000fc40008011612 */
[----:B------:R-:W-:Y:S02]  /*2610*/  UIMAD UR10, UR42, UR5, URZ ;  /* 0x000000052a0a72a4 */ /* 0x000fe4000f8e02ff */
[----:B------:R-:W-:Y:S02]  /*2620*/  USEL UR5, UR40, UR13, !UP2 ;  /* 0x0000000d28057287 */ /* 0x000fe4000d000000 */
[----:B------:R-:W-:Y:S02]  /*2630*/  UIMAD UR12, UR42, UR6, URZ ;  /* 0x000000062a0c72a4 */ /* 0x000fe4000f8e02ff */
[----:B------:R-:W-:Y:S02]  /*2640*/  UISETP.GE.AND UP0, UPT, UR4, UR10, UPT ;  /* 0x0000000a0400728c */ /* 0x000fe4000bf06270 */
[----:B------:R-:W-:Y:S02]  /*2650*/  UIMAD.WIDE.U32 UR10, UR4, UR8, URZ ;  /* 0x00000008040a72a5 */ /* 0x000fe4000f8e00ff */
[----:B------:R-:W-:-:S02]  /*2660*/  UISETP.GE.OR UP0, UPT, UR5, UR12, UP0 ;  /* 0x0000000c0500728c */ /* 0x000fc40008706670 */
        /* <DEDUP_REMOVED lines=19> */
.L_x_41:
[----:B------:R-:W3:Y:S02]  /*27a0*/  LDCU UR4, c[0x0][0xb30] ;  /* 0x00016600ff0477ac */ /* 0x000ee40008000800 */
[----:B---3--:R-:W-:-:S09]  /*27b0*/  UISETP.NE.AND UP0, UPT, UR4, 0x1, UPT ;  /* 0x000000010400788c */ /* 0x008fd2000bf05270 */
[----:B------:R-:W-:Y:S05]  /*27c0*/  BRA.U UP0, `(.L_x_42) ;  /* 0x0000000100447547 */ /* 0x000fea000b800000 */
[----:B------:R-:W3:Y:S01]  /*27d0*/  LDCU.128 UR12, c[0x0][0xb10] ;  /* 0x00016200ff0c77ac */ /* 0x000ee20008000c00 */
[----:B------:R-:W4:Y:S01]  /*27e0*/  LDCU UR10, c[0x0][0xb0c] ;  /* 0x00016180ff0a77ac */ /* 0x000f220008000800 */
[----:B------:R-:W1:Y:S01]  /*27f0*/  LDCU UR6, c[0x0][0xb20] ;  /* 0x00016400ff0677ac */ /* 0x000e620008000800 */
[----:B---3--:R-:W-:Y:S02]  /*2800*/  UIMAD.WIDE.U32 UR8, UR40, UR12, URZ ;  /* 0x0000000c280872a5 */ /* 0x008fe4000f8e00ff */
[----:B------:R-:W-:Y:S02]  /*2810*/  UIMAD.WIDE.U32 UR4, UR39, UR15, URZ ;  /* 0x0000000f270472a5 */ /* 0x000fe4000f8e00ff */
[----:B----4-:R-:W-:Y:S02]  /*2820*/  UISETP.NE.AND UP2, UPT, UR10, 0x1, UPT ;  /* 0x000000010a00788c */ /* 0x010fe4000bf45270 */
[----:B------:R-:W-:Y:S01]  /*2830*/  UISETP.NE.AND UP0, UPT, UR14, 0x1, UPT ;  /* 0x000000010e00788c */ /* 0x000fe2000bf05270 */
[----:B------:R-:W-:-:S02]  /*2840*/  UMOV UR8, UR9 ;  /* 0x0000000900087c82 */ /* 0x000fc40008000000 */
[----:B------:R-:W-:Y:S01]  /*2850*/  UMOV UR4, UR5 ;  /* 0x0000000500047c82 */ /* 0x000fe20008000000 */
[----:B------:R-:W-:Y:S02]  /*2860*/  USHF.R.U32.HI UR13, URZ, UR13, UR8 ;  /* 0x0000000dff0d7299 */ /* 0x000fe40008011608 */
[----:B-1----:R-:W-:Y:S02]  /*2870*/  USHF.R.U32.HI UR4, URZ, UR6, UR4 ;  /* 0x00000006ff047299 */ /* 0x002fe40008011604 */
[----:B------:R-:W-:Y:S02]  /*2880*/  USEL UR5, UR40, UR13, !UP2 ;  /* 0x0000000d28057287 */ /* 0x000fe4000d000000 */
[----:B------:R-:W-:-:S04]  /*2890*/  USEL UR4, UR39, UR4, !UP0 ;  /* 0x0000000427047287 */ /* 0x000fc8000c000000 */
[----:B------:R-:W-:Y:S02]  /*28a0*/  UIADD3 UR6, UPT, UPT, UR5, -UR4, URZ ;  /* 0x8000000405067290 */ /* 0x000fe4000fffe0ff */
[----:B------:R-:W-:Y:S02]  /*28b0*/  UIADD3 UR4, UPT, UPT, -UR5, UR4, URZ ;  /* 0x0000000405047290 */ /* 0x000fe4000fffe1ff */
[----:B------:R-:W-:Y:S02]  /*28c0*/  UIMAD UR39, UR6, UR14, UR39 ;  /* 0x0000000e062772a4 */ /* 0x000fe4000f8e0227 */
[----:B------:R-:W-:-:S12]  /*28d0*/  UIMAD UR40, UR4, UR10, UR40 ;  /* 0x0000000a042872a4 */ /* 0x000fd8000f8e0228 */
.L_x_42:
[----:B------:R-:W-:Y:S01]  /*28e0*/  VIADD R11, R11, 0x1 ;  /* 0x000000010b0b7836 */ /* 0x000fe20000000000 */
[----:B------:R-:W-:Y:S02]  /*28f0*/  R2UR UR5, R66 ;  /* 0x00000000420572ca */ /* 0x000fe400000e0000 */
[----:B------:R-:W-:Y:S02]  /*2900*/  R2UR UR4, R65 ;  /* 0x00000000410472ca */ /* 0x000fe400000e0000 */
[C---:B------:R-:W-:Y:S02]  /*2910*/  ISETP.NE.AND P0, PT, R11.reuse, 0x2, PT ;  /* 0x000000020b00780c */ /* 0x040fe40003f05270 */
[----:B------:R-:W-:Y:S02]  /*2920*/  PLOP3.LUT P1, PT, PT, PT, PT, 0x80, 0x8 ;  /* 0x000000000008781c */ /* 0x000fe40003f2f070 */
[----:B------:R-:W-:Y:S02]  /*2930*/  SEL R3, RZ, 0x1, P0 ;  /* 0x00000001ff037807 */ /* 0x000fe40000000000 */
[----:B------:R-:W-:-:S02]  /*2940*/  SEL R11, R11, RZ, P0 ;  /* 0x000000ff0b0b7207 */ /* 0x000fc40000000000 */
[----:B------:R-:W-:Y:S01]  /*2950*/  LOP3.LUT R10, R10, R3, RZ, 0x3c, !PT ;  /* 0x000000030a0a7212 */ /* 0x000fe200078e3cff */
[----:B------:R-:W-:Y:S02]  /*2960*/  UIADD3 UR16, UPT, UPT, UR40, UR5, URZ ;  /* 0x0000000528107290 */ /* 0x000fe4000fffe0ff */
[----:B------:R-:W-:Y:S01]  /*2970*/  UIADD3 UR20, UPT, UPT, UR39, UR4, URZ ;  /* 0x0000000427147290 */ /* 0x000fe2000fffe0ff */
[----:B------:R-:W-:Y:S11]  /*2980*/  BRA.U UP1, `(.L_x_43) ;  /* 0xfffffff101447547 */ /* 0x000ff6000b83ffff */
[----:B------:R-:W-:Y:S01]  /*2990*/  UIADD3 UR21, UPT, UPT, UR21, 0x40, URZ ;  /* 0x0000004015157890 */ /* 0x000fe2000fffe0ff */
[----:B------:R-:W-:-:S03]  /*29a0*/  SHF.L.U32 R3, R12, 0x1f, RZ ;  /* 0x0000001f0c037819 */ /* 0x000fc600000006ff */
[----:B------:R-:W-:-:S09]  /*29b0*/  ULEA UR4, UR7, UR21, 0x3 ;  /* 0x0000001507047291 */ /* 0x000fd2000f8e18ff */
[----:B------:R-:W3:Y:S02]  /*29c0*/  SYNCS.PHASECHK.TRANS64.TRYWAIT P0, [UR4], R3 ;  /* 0x00000003ff0075a7 */ /* 0x000ee40008001104 */
[----:B---3--:R-:W-:Y:S05]  /*29d0*/  @!P0 BRA `(.L_x_44) ;  /* 0x0000006400888947 */ /* 0x008fea0003800000 */
.L_x_148:
[----:B------:R-:W-:-:S04]  /*29e0*/  UIADD3 UR4, UPT, UPT, UR7, 0x1, URZ ;  /* 0x0000000107047890 */ /* 0x000fc8000fffe0ff */
[----:B------:R-:W-:-:S04]  /*29f0*/  UISETP.NE.AND UP0, UPT, UR4, 0x8, UPT ;  /* 0x000000080400788c */ /* 0x000fc8000bf05270 */
[----:B------:R-:W-:Y:S02]  /*2a00*/  USEL UR6, URZ, 0x1, UP0 ;  /* 0x00000001ff067887 */ /* 0x000fe40008000000 */
[----:B------:R-:W-:-:S04]  /*2a10*/  USEL UR4, UR4, URZ, UP0 ;  /* 0x000000ff04047287 */ /* 0x000fc80008000000 */
[----:B------:R-:W-:Y:S01]  /*2a20*/  ULEA UR5, UR4, UR21, 0x3 ;  /* 0x0000001504057291 */ /* 0x000fe2000f8e18ff */
[----:B------:R-:W-:-:S04]  /*2a30*/  LOP3.LUT R2, R12, UR6, RZ, 0x3c, !PT ;  /* 0x000000060c027c12 */ /* 0x000fc8000f8e3cff */
[----:B-1----:R-:W-:-:S04]  /*2a40*/  SHF.L.U32 R3, R2, 0x1f, RZ ;  /* 0x0000001f02037819 */ /* 0x002fc800000006ff */
[----:B------:R-:W1:Y:S02]  /*2a50*/  SYNCS.PHASECHK.TRANS64.TRYWAIT P0, [UR5], R3 ;  /* 0x00000003ff0075a7 */ /* 0x000e640008001105 */
[----:B-1----:R-:W-:Y:S05]  /*2a60*/  @!P0 BRA `(.L_x_45) ;  /* 0x00000064007c8947 */ /* 0x002fea0003800000 */
.L_x_150:
        /* <DEDUP_REMOVED lines=9> */
.L_x_152:
        /* <DEDUP_REMOVED lines=9> */
.L_x_154:
        /* <DEDUP_REMOVED lines=9> */
.L_x_156:
        /* <DEDUP_REMOVED lines=9> */
.L_x_158:
        /* <DEDUP_REMOVED lines=9> */
.L_x_160:
[----:B------:R-:W-:-:S04]  /*2d40*/  UIADD3 UR4, UPT, UPT, UR4, 0x1, URZ ;  /* 0x0000000104047890 */ /* 0x000fc8000fffe0ff */
[----:B------:R-:W-:-:S04]  /*2d50*/  UISETP.NE.AND UP0, UPT, UR4, 0x8, UPT ;  /* 0x000000080400788c */ /* 0x000fc8000bf05270 */
[----:B------:R-:W-:Y:S02]  /*2d60*/  USEL UR5, URZ, 0x1, UP0 ;  /* 0x00000001ff057887 */ /* 0x000fe40008000000 */
[----:B------:R-:W-:-:S04]  /*2d70*/  USEL UR4, UR4, URZ, UP0 ;  /* 0x000000ff04047287 */ /* 0x000fc80008000000 */
[----:B------:R-:W-:Y:S01]  /*2d80*/  ULEA UR4, UR4, UR21, 0x3 ;  /* 0x0000001504047291 */ /* 0x000fe2000f8e18ff */
[----:B-1----:R-:W-:-:S04]  /*2d90*/  LOP3.LUT R3, R2, UR5, RZ, 0x3c, !PT ;  /* 0x0000000502037c12 */ /* 0x002fc8000f8e3cff */
[----:B------:R-:W-:Y:S01]  /*2da0*/  SHF.L.U32 R3, R3, 0x1f, RZ ;  /* 0x0000001f03037819 */ /* 0x000fe200000006ff */
[----:B------:R-:W-:-:S07]  /*2db0*/  IMAD.U32 R0, RZ, RZ, UR4 ;  /* 0x00000004ff007e24 */ /* 0x000fce000f8e00ff */
.L_x_51:
[----:B-1----:R1:W3:Y:S02]  /*2dc0*/  SYNCS.PHASECHK.TRANS64.TRYWAIT P0, [R0+URZ], R3 ;  /* 0x00000003000075a7 */ /* 0x0022e400080011ff */
[----:B---3--:R-:W-:Y:S05]  /*2dd0*/  @!P0 NANOSLEEP.SYNCS 0x989680 ;  /* 0x009896800000895d */ /* 0x008fea0003900000 */
[----:B------:R-:W3:Y:S02]  /*2de0*/  @!P0 SYNCS.PHASECHK.TRANS64 P0, [R0+URZ], R3 ;  /* 0x00000003000085a7 */ /* 0x000ee400080010ff */
[----:B--23--:R-:W-:Y:S05]  /*2df0*/  @P0 EXIT ;  /* 0x000000000000094d */ /* 0x00cfea0003800000 */
[----:B------:R-:W-:Y:S05]  /*2e00*/  BRA `(.L_x_51) ;  /* 0xfffffffc00ec7947 */ /* 0x000fea000383ffff */
.L_x_23:
[----:B------:R-:W2:Y:S02]  /*2e10*/  S2UR UR4, SR_CgaCtaId ;  /* 0x00000000000479c3 */ /* 0x000ea40000008800 */
[----:B--2---:R-:W-:-:S04]  /*2e20*/  UISETP.NE.AND UP0, UPT, UR4, URZ, UPT ;  /* 0x000000ff0400728c */ /* 0x004fc8000bf05270 */
[----:B------:R-:W-:-:S09]  /*2e30*/  UISETP.NE.OR UP0, UPT, UR17, 0x1, UP0 ;  /* 0x000000011100788c */ /* 0x000fd20008705670 */
[----:B------:R-:W-:Y:S05]  /*2e40*/  BRA.U UP0, `(.L_x_52) ;  /* 0x00000005004c7547 */ /* 0x000fea000b800000 */
[----:B------:R-:W2:Y:S01]  /*2e50*/  S2UR UR5, SR_CgaCtaId ;  /* 0x00000000000579c3 */ /* 0x000ea20000008800 */
[----:B------:R-:W-:Y:S01]  /*2e60*/  UMOV UR4, 0x400 ;  /* 0x0000040000047882 */ /* 0x000fe20000000000 */
[----:B------:R-:W-:Y:S01]  /*2e70*/  ISETP.GE.U32.AND P2, PT, R0, 0x4, PT ;  /* 0x000000040000780c */ /* 0x000fe20003f46070 */
[----:B------:R-:W-:Y:S01]  /*2e80*/  IMAD.MOV.U32 R12, RZ, RZ, 0x1 ;  /* 0x00000001ff0c7424 */ /* 0x000fe200078e00ff */
[----:B------:R-:W-:Y:S02]  /*2e90*/  CS2R R10, SRZ ;  /* 0x00000000000a7805 */ /* 0x000fe4000001ff00 */
[----:B------:R-:W-:Y:S01]  /*2ea0*/  CS2R R8, SRZ ;  /* 0x0000000000087805 */ /* 0x000fe2000001ff00 */
[----:B--2---:R-:W-:-:S03]  /*2eb0*/  ULEA UR6, UR5, UR4, 0x18 ;  /* 0x0000000405067291 */ /* 0x004fc6000f8ec0ff */
[----:B------:R-:W-:-:S09]  /*2ec0*/  UMOV UR5, URZ ;  /* 0x000000ff00057c82 */ /* 0x000fd20008000000 */
.L_x_56:
[----:B------:R-:W-:Y:S02]  /*2ed0*/  LEA R2, R8, UR6, 0x3 ;  /* 0x0000000608027c11 */ /* 0x000fe4000f8e18ff */
[----:B------:R-:W-:-:S03]  /*2ee0*/  SHF.L.U32 R5, R9, 0x1f, RZ ;  /* 0x0000001f09057819 */ /* 0x000fc600000006ff */
[----:B------:R-:W-:Y:S01]  /*2ef0*/  VIADD R4, R2, 0x140 ;  /* 0x0000014002047836 */ /* 0x000fe20000000000 */
[----:B------:R-:W2:Y:S02]  /*2f00*/  SYNCS.PHASECHK.TRANS64.TRYWAIT P0, [R2+URZ+0x130], R5 ;  /* 0x00013005020075a7 */ /* 0x000ea400080011ff */
[----:B--2---:R-:W-:Y:S05]  /*2f10*/  @!P0 BRA `(.L_x_53) ;  /* 0x0000006000e08947 */ /* 0x004fea0003800000 */
.L_x_161:
[----:B------:R-:W-:Y:S01]  /*2f20*/  ULEA UR4, UR5, UR6, 0x3 ;  /* 0x0000000605047291 */ /* 0x000fe2000f8e18ff */
[----:B------:R-:W-:Y:S02]  /*2f30*/  PRMT R4, RZ, 0x654, R4 ;  /* 0x00000654ff047816 */ /* 0x000fe40000000004 */
[----:B--2---:R-:W-:Y:S01]  /*2f40*/  SHF.L.U32 R5, R12, 0x1f, RZ ;  /* 0x0000001f0c057819 */ /* 0x004fe200000006ff */
[----:B------:R-:W-:Y:S01]  /*2f50*/  UIADD3 UR7, UPT, UPT, UR4, 0xd0, URZ ;  /* 0x000000d004077890 */ /* 0x000fe2000fffe0ff */
[----:B------:R2:W-:Y:S05]  /*2f60*/  SYNCS.ARRIVE.TRANS64.RED.A1T0 RZ, [R4+URZ], RZ ;  /* 0x000000ff04ff79a7 */ /* 0x0005ea00081004ff */
[----:B------:R-:W-:Y:S01]  /*2f70*/  IMAD.U32 R7, RZ, RZ, UR7 ;  /* 0x00000007ff077e24 */ /* 0x000fe2000f8e00ff */
[----:B------:R-:W3:Y:S04]  /*2f80*/  SYNCS.PHASECHK.TRANS64.TRYWAIT P0, [UR4+0xe0], R5 ;  /* 0x0000e005ff0075a7 */ /* 0x000ee80008001104 */
[----:B------:R-:W-:Y:S01]  /*2f90*/  PRMT R6, R0, 0x654, R7 ;  /* 0x0000065400067816 */ /* 0x000fe20000000007 */
[----:B--2---:R-:W-:Y:S01]  /*2fa0*/  @!P2 IMAD.MOV.U32 R4, RZ, RZ, 0x10 ;  /* 0x00000010ff04a424 */ /* 0x004fe200078e00ff */
[----:B---3--:R-:W-:Y:S06]  /*2fb0*/  @!P0 BRA `(.L_x_54) ;  /* 0x0000006000cc8947 */ /* 0x008fec0003800000 */
.L_x_163:
[----:B------:R-:W-:Y:S01]  /*2fc0*/  ULEA UR8, UR5, UR6, 0x4 ;  /* 0x0000000605087291 */ /* 0x000fe2000f8e20ff */
[----:B------:R-:W-:Y:S01]  /*2fd0*/  SEL R3, R6, R3, !P2 ;  /* 0x0000000306037207 */ /* 0x000fe20005000000 */
[----:B------:R-:W-:Y:S01]  /*2fe0*/  UIADD3 UR9, UPT, UPT, UR4, 0xd0, URZ ;  /* 0x000000d004097890 */ /* 0x000fe2000fffe0ff */
[----:B--2---:R-:W-:Y:S01]  /*2ff0*/  LEA R2, R11, UR6, 0x3 ;  /* 0x000000060b027c11 */ /* 0x004fe2000f8e18ff */
[----:B------:R-:W-:Y:S01]  /*3000*/  UIADD3 UR8, UPT, UPT, UR8, 0x160, URZ ;  /* 0x0000016008087890 */ /* 0x000fe2000fffe0ff */
[----:B------:R-:W-:Y:S01]  /*3010*/  SHF.L.U32 R5, R10, 0x1f, RZ ;  /* 0x0000001f0a057819 */ /* 0x000fe200000006ff */
[----:B------:R2:W-:Y:S01]  /*3020*/  @!P2 SYNCS.ARRIVE.TRANS64.RED RZ, [R3+URZ], R4 ;  /* 0x0000000403ffa9a7 */ /* 0x0005e200080004ff */
[----:B------:R-:W-:Y:S01]  /*3030*/  UIADD3 UR4, UPT, UPT, UR5, 0x1, URZ ;  /* 0x0000000105047890 */ /* 0x000fe2000fffe0ff */
[----:B------:R-:W-:-:S03]  /*3040*/  VIADD R8, R8, 0x1 ;  /* 0x0000000108087836 */ /* 0x000fc60000000000 */
[----:B------:R-:W-:Y:S02]  /*3050*/  UISETP.NE.AND UP0, UPT, UR4, 0x2, UPT ;  /* 0x000000020400788c */ /* 0x000fe4000bf05270 */
[----:B------:R-:W-:Y:S06]  /*3060*/  UGETNEXTWORKID.BROADCAST [UR8], [UR9] ;  /* 0x00000000080073ca */ /* 0x000fec0008000100 */
[----:B------:R-:W-:Y:S01]  /*3070*/  USEL UR7, URZ, 0x1, UP0 ;  /* 0x00000001ff077887 */ /* 0x000fe20008000000 */
[----:B------:R-:W-:Y:S01]  /*3080*/  ISETP.NE.AND P0, PT, R8, 0x2, PT ;  /* 0x000000020800780c */ /* 0x000fe20003f05270 */
[----:B------:R-:W-:Y:S01]  /*3090*/  USEL UR5, UR4, URZ, UP0 ;  /* 0x000000ff04057287 */ /* 0x000fe20008000000 */
[----:B------:R-:W3:Y:S03]  /*30a0*/  SYNCS.PHASECHK.TRANS64.TRYWAIT P1, [R2+URZ+0xd0], R5 ;  /* 0x0000d005020075a7 */ /* 0x000ee600080211ff */
[----:B------:R-:W-:Y:S01]  /*30b0*/  LOP3.LUT R12, R12, UR7, RZ, 0x3c, !PT ;  /* 0x000000070c0c7c12 */ /* 0x000fe2000f8e3cff */
[----:B--23--:R-:W-:Y:S07]  /*30c0*/  @!P1 BRA `(.L_x_55) ;  /* 0x0000006000a09947 */ /* 0x00cfee0003800000 */
.L_x_164:
[C---:B------:R-:W-:Y:S01]  /*30d0*/  LEA R4, R11.reuse, UR6, 0x4 ;  /* 0x000000060b047c11 */ /* 0x040fe2000f8e20ff */
[----:B--2---:R-:W-:Y:S01]  /*30e0*/  VIADD R2, R2, 0xe0 ;  /* 0x000000e002027836 */ /* 0x004fe20000000000 */
[----:B------:R-:W-:Y:S01]  /*30f0*/  SEL R8, R8, RZ, P0 ;  /* 0x000000ff08087207 */ /* 0x000fe20000000000 */
[----:B------:R-:W-:-:S03]  /*3100*/  VIADD R11, R11, 0x1 ;  /* 0x000000010b0b7836 */ /* 0x000fc60000000000 */
[----:B------:R-:W2:Y:S01]  /*3110*/  LDS.128 R4, [R4+0x160] ;  /* 0x0001600004047984 */ /* 0x000ea20000000c00 */
[----:B------:R-:W-:Y:S02]  /*3120*/  PRMT R2, RZ, 0x654, R2 ;  /* 0x00000654ff027816 */ /* 0x000fe40000000002 */
[C---:B------:R-:W-:Y:S01]  /*3130*/  ISETP.NE.AND P1, PT, R11.reuse, 0x2, PT ;  /* 0x000000020b00780c */ /* 0x040fe20003f25270 */
[----:B------:R-:W-:Y:S01]  /*3140*/  @!PT LDS RZ, [RZ] ;  /* 0x00000000fffff984 */ /* 0x000fe20000000800 */
[----:B------:R-:W-:Y:S01]  /*3150*/  @!PT LDS RZ, [RZ] ;  /* 0x00000000fffff984 */ /* 0x000fe20000000800 */
[----:B------:R-:W-:Y:S01]  /*3160*/  @!PT LDS RZ, [RZ] ;  /* 0x00000000fffff984 */ /* 0x000fe20000000800 */
[----:B------:R-:W-:Y:S01]  /*3170*/  @!PT LDS RZ, [RZ] ;  /* 0x00000000fffff984 */ /* 0x000fe20000000800 */
[----:B------:R3:W-:Y:S06]  /*3180*/  MEMBAR.ALL.CTA ;  /* 0x0000000000007992 */ /* 0x0007ec0000008000 */
[----:B---3--:R-:W3:Y:S01]  /*3190*/  FENCE.VIEW.ASYNC.S ;  /* 0x00000000000073c6 */ /* 0x008ee20000000000 */
[----:B------:R-:W-:Y:S01]  /*31a0*/  SEL R11, R11, RZ, P1 ;  /* 0x000000ff0b0b7207 */ /* 0x000fe20000800000 */
[----:B---3--:R3:W-:Y:S01]  /*31b0*/  SYNCS.ARRIVE.TRANS64.RED.A1T0 RZ, [R2+URZ], RZ ;  /* 0x000000ff02ff79a7 */ /* 0x0087e200081004ff */
[----:B--2---:R-:W-:-:S02]  /*31c0*/  LOP3.LUT P3, RZ, R6, 0x1, RZ, 0xc0, !PT ;  /* 0x0000000106ff7812 */ /* 0x004fc4000786c0ff */
[----:B------:R-:W-:-:S04]  /*31d0*/  SEL R5, RZ, 0x1, P1 ;  /* 0x00000001ff057807 */ /* 0x000fc80000800000 */
[----:B------:R-:W-:Y:S02]  /*31e0*/  LOP3.LUT R10, R10, R5, RZ, 0x3c, !PT ;  /* 0x000000050a0a7212 */ /* 0x000fe400078e3cff */
[----:B---3--:R-:W-:-:S04]  /*31f0*/  SEL R2, RZ, 0x1, P0 ;  /* 0x00000001ff027807 */ /* 0x008fc80000000000 */
[----:B------:R-:W-:Y:S01]  /*3200*/  LOP3.LUT R9, R9, R2, RZ, 0x3c, !PT ;  /* 0x0000000209097212 */ /* 0x000fe200078e3cff */
[----:B------:R-:W-:Y:S06]  /*3210*/  @P3 BRA `(.L_x_56) ;  /* 0xfffffffc002c3947 */ /* 0x000fec000383ffff */
[----:B------:R-:W-:Y:S01]  /*3220*/  ULEA UR4, UR5, UR6, 0x3 ;  /* 0x0000000605047291 */ /* 0x000fe2000f8e18ff */
[----:B------:R-:W-:-:S08]  /*3230*/  SHF.L.U32 R3, R12, 0x1f, RZ ;  /* 0x0000001f0c037819 */ /* 0x000fd000000006ff */
[----:B------:R-:W2:Y:S02]  /*3240*/  SYNCS.PHASECHK.TRANS64 P0, [UR4+0xe0], R3 ;  /* 0x0000e003ff0075a7 */ /* 0x000ea40008001004 */
[----:B--2---:R-:W-:Y:S05]  /*3250*/  @P0 BRA `(.L_x_57) ;  /* 0x0000000000080947 */ /* 0x004fea0003800000 */
[----:B------:R-:W2:Y:S02]  /*3260*/  SYNCS.PHASECHK.TRANS64.TRYWAIT P0, [UR4+0xe0], R3 ;  /* 0x0000e003ff0075a7 */ /* 0x000ea40008001104 */
[----:B--2---:R-:W-:Y:S05]  /*3270*/  @!P0 BRA `(.L_x_58) ;  /* 0x0000006000488947 */ /* 0x004fea0003800000 */
.L_x_57:
[----:B------:R-:W-:-:S04]  /*3280*/  UIADD3 UR7, UPT, UPT, UR5, 0x1, URZ ;  /* 0x0000000105077890 */ /* 0x000fc8000fffe0ff */
[----:B------:R-:W-:-:S04]  /*3290*/  UISETP.NE.AND UP0, UPT, UR7, 0x2, UPT ;  /* 0x000000020700788c */ /* 0x000fc8000bf05270 */
[----:B------:R-:W-:Y:S02]  /*32a0*/  USEL UR8, URZ, 0x1, UP0 ;  /* 0x00000001ff087887 */ /* 0x000fe40008000000 */
[----:B------:R-:W-:-:S04]  /*32b0*/  USEL UR7, UR7, URZ, UP0 ;  /* 0x000000ff07077287 */ /* 0x000fc80008000000 */
[----:B------:R-:W-:Y:S01]  /*32c0*/  ULEA UR7, UR7, UR6, 0x3 ;  /* 0x0000000607077291 */ /* 0x000fe2000f8e18ff */
[----:B--2---:R-:W-:-:S04]  /*32d0*/  LOP3.LUT R3, R12, UR8, RZ, 0x3c, !PT ;  /* 0x000000080c037c12 */ /* 0x004fc8000f8e3cff */
[----:B------:R-:W-:-:S04]  /*32e0*/  SHF.L.U32 R0, R3, 0x1f, RZ ;  /* 0x0000001f03007819 */ /* 0x000fc800000006ff */
[----:B------:R-:W2:Y:S02]  /*32f0*/  SYNCS.PHASECHK.TRANS64 P0, [UR7+0xe0], R0 ;  /* 0x0000e000ff0075a7 */ /* 0x000ea40008001007 */
[----:B-12---:R-:W-:Y:S05]  /*3300*/  @P0 EXIT ;  /* 0x000000000000094d */ /* 0x006fea0003800000 */
[----:B------:R-:W-:Y:S02]  /*3310*/  SHF.L.U32 R3, R3, 0x1f, RZ ;  /* 0x0000001f03037819 */ /* 0x000fe400000006ff */
[----:B------:R-:W-:-:S07]  /*3320*/  MOV R0, UR7 ;  /* 0x0000000700007c02 */ /* 0x000fce0008000f00 */
.L_x_59:
[----:B-1----:R1:W2:Y:S02]  /*3330*/  SYNCS.PHASECHK.TRANS64.TRYWAIT P0, [R0+URZ+0xe0], R3 ;  /* 0x0000e003000075a7 */ /* 0x0022a400080011ff */
[----:B--2---:R-:W-:Y:S05]  /*3340*/  @!P0 NANOSLEEP.SYNCS 0x989680 ;  /* 0x009896800000895d */ /* 0x004fea0003900000 */
[----:B------:R-:W2:Y:S02]  /*3350*/  @!P0 SYNCS.PHASECHK.TRANS64 P0, [R0+URZ+0xe0], R3 ;  /* 0x0000e003000085a7 */ /* 0x000ea400080010ff */
[----:B--2---:R-:W-:Y:S05]  /*3360*/  @P0 EXIT ;  /* 0x000000000000094d */ /* 0x004fea0003800000 */
[----:B------:R-:W-:Y:S05]  /*3370*/  BRA `(.L_x_59) ;  /* 0xfffffffc00ec7947 */ /* 0x000fea000383ffff */
.L_x_52:
[----:B------:R-:W-:Y:S05]  /*3380*/  BRA.U UP4, `(.L_x_60) ;  /* 0x0000000d04d87547 */ /* 0x000fea000b800000 */
[----:B------:R-:W2:Y:S01]  /*3390*/  S2UR UR7, SR_CgaCtaId ;  /* 0x00000000000779c3 */ /* 0x000ea20000008800 */
[----:B------:R-:W-:Y:S01]  /*33a0*/  UMOV UR4, 0x40 ;  /* 0x0000004000047882 */ /* 0x000fe20000000000 */
[----:B------:R-:W-:Y:S01]  /*33b0*/  NOP ;  /* 0x0000000000007918 */ /* 0x000fe20000000000 */
[----:B------:R-:W-:Y:S01]  /*33c0*/  UMOV UR6, 0x400 ;  /* 0x0000040000067882 */ /* 0x000fe20000000000 */
[----:B--2---:R-:W-:Y:S02]  /*33d0*/  ULEA UR5, UR7, UR4, 0x18 ;  /* 0x0000000407057291 */ /* 0x004fe4000f8ec0ff */
[----:B------:R-:W-:-:S07]  /*33e0*/  ULEA UR6, UR7, UR6, 0x18 ;  /* 0x0000000607067291 */ /* 0x000fce000f8ec0ff */
[----:B------:R-:W2:Y:S02]  /*33f0*/  LDS.U8 R0, [UR5+0x1c] ;  /* 0x00001c05ff007984 */ /* 0x000ea40008000000 */
[----:B--2---:R-:W-:-:S13]  /*3400*/  ISETP.NE.AND P0, PT, R0, RZ, PT ;  /* 0x000000ff0000720c */ /* 0x004fda0003f05270 */
[----:B------:R-:W-:Y:S05]  /*3410*/  @P0 BRA `(.L_x_61) ;  /* 0x0000000000580947 */ /* 0x000fea0003800000 */
[----:B------:R-:W-:-:S13]  /*3420*/  ELECT P0, URZ, PT ;  /* 0x0000000000ff782f */ /* 0x000fda0003800000 */
[----:B------:R-:W-:Y:S05]  /*3430*/  @!P0 BRA `(.L_x_62) ;  /* 0x0000000000608947 */ /* 0x000fea0003800000 */
[----:B------:R-:W-:Y:S01]  /*3440*/  UMOV UR4, 0x10 ;  /* 0x0000001000047882 */ /* 0x000fe20000000000 */
[----:B------:R-:W-:Y:S01]  /*3450*/  HFMA2 R0, -RZ, RZ, 0, 5.9604644775390625e-08 ;  /* 0x00000001ff007431 */ /* 0x000fe200000001ff */
[----:B------:R-:W-:-:S03]  /*3460*/  MOV R3, 0xffff ;  /* 0x0000ffff00037802 */ /* 0x000fc60000000f00 */
[----:B------:R-:W-:Y:S04]  /*3470*/  DEPBAR.LE SB2, 0x36 ;  /* 0x0000ad800000791a */ /* 0x000fe80000000000 */
[----:B------:R-:W2:Y:S02]  /*3480*/  UTCATOMSWS.FIND_AND_SET.ALIGN UP0, UR4, UR4 ;  /* 0x00000004000475e3 */ /* 0x000ea40008000800 */
[----:B--2---:R-:W-:Y:S01]  /*3490*/  MOV R4, UR4 ;  /* 0x0000000400047c02 */ /* 0x004fe20008000f00 */
[----:B------:R-:W-:Y:S06]  /*34a0*/  BRA.U UP0, `(.L_x_63) ;  /* 0x0000000100187547 */ /* 0x000fec000b800000 */
.L_x_64:
[----:B------:R-:W-:Y:S05]  /*34b0*/  NANOSLEEP 0x64 ;  /* 0x000000640000795d */ /* 0x000fea0003800000 */
[----:B------:R-:W-:-:S05]  /*34c0*/  UMOV UR4, 0x10 ;  /* 0x0000001000047882 */ /* 0x000fca0000000000 */
[----:B------:R-:W-:Y:S04]  /*34d0*/  DEPBAR.LE SB2, 0x36 ;  /* 0x0000ad800000791a */ /* 0x000fe80000000000 */
[----:B------:R-:W2:Y:S02]  /*34e0*/  UTCATOMSWS.FIND_AND_SET.ALIGN UP0, UR4, UR4 ;  /* 0x00000004000475e3 */ /* 0x000ea40008000800 */
[----:B--2---:R-:W-:Y:S01]  /*34f0*/  MOV R4, UR4 ;  /* 0x0000000400047c02 */ /* 0x004fe20008000f00 */
[----:B------:R-:W-:Y:S05]  /*3500*/  BRA.U !UP0, `(.L_x_64) ;  /* 0xfffffffd08e87547 */ /* 0x000fea000b83ffff */
.L_x_63:
[-C--:B------:R-:W-:Y:S02]  /*3510*/  SHF.L.U32 R3, R3, R4.reuse, RZ ;  /* 0x0000000403037219 */ /* 0x080fe400000006ff */
[----:B------:R-:W-:Y:S01]  /*3520*/  SHF.L.U32 R0, R0, R4, RZ ;  /* 0x0000000400007219 */ /* 0x000fe200000006ff */
[----:B------:R-:W-:Y:S02]  /*3530*/  IMAD.SHL.U32 R4, R4, 0x20, RZ ;  /* 0x0000002004047824 */ /* 0x000fe400078e00ff */
[----:B------:R2:W-:Y:S04]  /*3540*/  ATOMS.OR RZ, [UR5+0x14], R3 ;  /* 0x00001403ffff798c */ /* 0x0005e8000b000005 */
[----:B------:R2:W-:Y:S04]  /*3550*/  ATOMS.OR RZ, [UR5+0x18], R0 ;  /* 0x00001800ffff798c */ /* 0x0005e8000b000005 */
[----:B------:R2:W-:Y:S01]  /*3560*/  STS [UR6+0x180], R4 ;  /* 0x00018004ff007988 */ /* 0x0005e20008000806 */
[----:B------:R-:W-:Y:S05]  /*3570*/  BRA `(.L_x_62) ;  /* 0x0000000000107947 */ /* 0x000fea0003800000 */
.L_x_61:
[----:B------:R-:W-:Y:S02]  /*3580*/  MOV R0, 0xffffffff ;  /* 0xffffffff00007802 */ /* 0x000fe40000000f00 */
[----:B------:R-:W-:-:S03]  /*3590*/  MOV R4, 0x35c0 ;  /* 0x000035c000047802 */ /* 0x000fc60000000f00 */
[----:B------:R2:W-:Y:S04]  /*35a0*/  STS [UR6+0x180], R0 ;  /* 0x00018000ff007988 */ /* 0x0005e80008000806 */
[----:B-12--5:R-:W-:Y:S05]  /*35b0*/  CALL.REL.NOINC `($__internal_1_$__cuda_sm10x_tcgen05_guardrail_trap_phase_invalid_during_alloc) ;  /* 0x0000006400907944 */ /* 0x026fea0003c00000 */
.L_x_62:
[----:B------:R-:W-:Y:S05]  /*35c0*/  WARPSYNC.ALL ;  /* 0x0000000000007948 */ /* 0x000fea0003800000 */
[----:B------:R-:W3:Y:S01]  /*35d0*/  S2UR UR4, SR_CgaCtaId ;  /* 0x00000000000479c3 */ /* 0x000ee20000008800 */
[----:B------:R-:W-:Y:S01]  /*35e0*/  UMOV UR26, 0x400 ;  /* 0x00000400001a7882 */ /* 0x000fe20000000000 */
[----:B------:R-:W-:-:S06]  /*35f0*/  NOP ;  /* 0x0000000000007918 */ /* 0x000fcc0000000000 */
[----:B------:R-:W-:Y:S06]  /*3600*/  BAR.ARV 0x6, 0xa0 ;  /* 0x0182800000007b1d */ /* 0x000fec0000002000 */
[----:B------:R-:W4:Y:S01]  /*3610*/  LDCU UR5, c[0x0][0x38c] ;  /* 0x00007180ff0577ac */ /* 0x000f220008000800 */
[----:B------:R-:W-:Y:S01]  /*3620*/  LOP3.LUT R2, R2, 0xffff, RZ, 0xc0, !PT ;  /* 0x0000ffff02027812 */ /* 0x000fe200078ec0ff */
[----:B------:R-:W-:Y:S01]  /*3630*/  IMAD.MOV.U32 R11, RZ, RZ, 0x1 ;  /* 0x00000001ff0b7424 */ /* 0x000fe200078e00ff */
[----:B------:R-:W-:Y:S01]  /*3640*/  CS2R R8, SRZ ;  /* 0x0000000000087805 */ /* 0x000fe2000001ff00 */
[----:B------:R-:W1:Y:S01]  /*3650*/  LDCU UR7, c[0x0][0x38c] ;  /* 0x00007180ff0777ac */ /* 0x000e620008000800 */
[----:B------:R-:W-:Y:S01]  /*3660*/  R2UR UR27, R2 ;  /* 0x00000000021b72ca */ /* 0x000fe200000e0000 */
[----:B------:R-:W-:Y:S01]  /*3670*/  IMAD.MOV.U32 R10, RZ, RZ, RZ ;  /* 0x000000ffff0a7224 */ /* 0x000fe200078e00ff */
[----:B------:R-:W-:Y:S01]  /*3680*/  UMOV UR30, URZ ;  /* 0x000000ff001e7c82 */ /* 0x000fe20008000000 */
[----:B------:R-:W-:Y:S01]  /*3690*/  UMOV UR24, URZ ;  /* 0x000000ff00187c82 */ /* 0x000fe20008000000 */
[----:B---3--:R-:W-:Y:S01]  /*36a0*/  ULEA UR26, UR4, UR26, 0x18 ;  /* 0x0000001a041a7291 */ /* 0x008fe2000f8ec0ff */
[----:B------:R-:W-:Y:S01]  /*36b0*/  UMOV UR38, 0x0 ;  /* 0x0000000000267882 */ /* 0x000fe20000000000 */
[----:B------:R-:W-:-:S02]  /*36c0*/  UMOV UR39, 0x4200910 ;  /* 0x0420091000277882 */ /* 0x000fc40000000000 */
[----:B------:R-:W-:Y:S02]  /*36d0*/  UIADD3 UR4, UPT, UPT, UR26, 0x8800, URZ ;  /* 0x000088001a047890 */ /* 0x000fe4000fffe0ff */
[----:B------:R-:W-:Y:S02]  /*36e0*/  UIADD3 UR6, UPT, UPT, UR26, 0x18800, URZ ;  /* 0x000188001a067890 */ /* 0x000fe4000fffe0ff */
[----:B----4-:R-:W-:Y:S01]  /*36f0*/  UIADD3 UR5, UPT, UPT, UR5, 0x1f, URZ ;  /* 0x0000001f05057890 */ /* 0x010fe2000fffe0ff */
[----:B--2---:R-:W2:Y:S01]  /*3700*/  LDS R0, [UR26+0x180] ;  /* 0x0001801aff007984 */ /* 0x004ea20008000800 */
[----:B-1----:R-:W-:Y:S01]  /*3710*/  UMOV UR36, 0x0 ;  /* 0x0000000000247882 */ /* 0x002fe20000000000 */
[----:B------:R-:W-:Y:S01]  /*3720*/  UMOV UR37, 0x4200910 ;  /* 0x0420091000257882 */ /* 0x000fe20000000000 */
[----:B------:R-:W-:Y:S02]  /*3730*/  USHF.R.S32.HI UR40, URZ, 0x1f, UR5 ;  /* 0x0000001fff287899 */ /* 0x000fe40008011405 */
[----:B------:R-:W-:-:S02]  /*3740*/  UISETP.GE.AND UP4, UPT, UR7, 0x1, UPT ;  /* 0x000000010700788c */ /* 0x000fc4000bf86270 */
[----:B------:R-:W-:Y:S02]  /*3750*/  ULEA.HI UR40, UR40, UR5, URZ, 0x5 ;  /* 0x0000000528287291 */ /* 0x000fe4000f8f28ff */
[----:B------:R-:W-:Y:S02]  /*3760*/  USHF.R.U32.HI UR5, URZ, 0x4, UR4 ;  /* 0x00000004ff057899 */ /* 0x000fe40008011604 */
[----:B------:R-:W-:Y:S02]  /*3770*/  USHF.R.S32.HI UR40, URZ, 0x5, UR40 ;  /* 0x00000005ff287899 */ /* 0x000fe40008011428 */
[----:B------:R-:W-:Y:S02]  /*3780*/  USHF.R.U32.HI UR4, URZ, 0x4, UR6 ;  /* 0x00000004ff047899 */ /* 0x000fe40008011606 */
[----:B------:R-:W-:Y:S02]  /*3790*/  UISETP.LT.AND UP0, UPT, UR40, 0x1, UPT ;  /* 0x000000012800788c */ /* 0x000fe4000bf01270 */
[----:B------:R-:W-:-:S02]  /*37a0*/  ULOP3.LUT UR5, UR5, 0x3fff, URZ, 0xc0, !UPT ;  /* 0x00003fff05057892 */ /* 0x000fc4000f8ec0ff */
[----:B------:R-:W-:Y:S02]  /*37b0*/  ULOP3.LUT UR4, UR4, 0x3fff, URZ, 0xc0, !UPT ;  /* 0x00003fff04047892 */ /* 0x000fe4000f8ec0ff */
[----:B------:R-:W-:Y:S02]  /*37c0*/  USEL UR41, UR40, 0x1, !UP0 ;  /* 0x0000000128297887 */ /* 0x000fe4000c000000 */
[----:B------:R-:W-:Y:S02]  /*37d0*/  ULOP3.LUT UR28, UR5, 0x10000, URZ, 0xfc, !UPT ;  /* 0x00010000051c7892 */ /* 0x000fe4000f8efcff */
[----:B------:R-:W-:Y:S02]  /*37e0*/  ULOP3.LUT UR29, UR4, 0x10000, URZ, 0xfc, !UPT ;  /* 0x00010000041d7892 */ /* 0x000fe4000f8efcff */
[----:B------:R-:W-:Y:S01]  /*37f0*/  UIADD3 UR41, UPT, UPT, -UR41, URZ, URZ ;  /* 0x000000ff29297290 */ /* 0x000fe2000fffe1ff */
[----:B------:R-:W-:Y:S01]  /*3800*/  UMOV UR34, 0x0 ;  /* 0x0000000000227882 */ /* 0x000fe20000000000 */
[----:B------:R-:W-:Y:S01]  /*3810*/  UMOV UR35, 0x4200910 ;  /* 0x0420091000237882 */ /* 0x000fe20000000000 */
[----:B------:R-:W-:Y:S01]  /*3820*/  UMOV UR32, 0x0 ;  /* 0x0000000000207882 */ /* 0x000fe20000000000 */
[----:B------:R-:W-:Y:S01]  /*3830*/  UMOV UR33, 0x4200910 ;  /* 0x0420091000217882 */ /* 0x000fe20000000000 */
[----:B--2---:R-:W-:-:S15]  /*3840*/  R2UR UR42, R0 ;  /* 0x00000000002a72ca */ /* 0x004fde00000e0000 */
.L_x_71:
[----:B------:R-:W-:Y:S02]  /*3850*/  LEA R0, R10, UR26, 0x3 ;  /* 0x0000001a0a007c11 */ /* 0x000fe4000f8e18ff */
[----:B------:R-:W-:Y:S02]  /*3860*/  SHF.L.U32 R5, R9, 0x1f, RZ ;  /* 0x0000001f09057819 */ /* 0x000fe400000006ff */
[----:B------:R-:W-:Y:S01]  /*3870*/  PLOP3.LUT P0, PT, PT, PT, UP4, 0x80, 0x8 ;  /* 0x000000000008781c */ /* 0x000fe20003f0f048 */
[----:B------:R-:W-:Y:S01]  /*3880*/  VIADD R3, R0, 0xe0 ;  /* 0x000000e000037836 */ /* 0x000fe20000000000 */
[----:B-1----:R-:W1:Y:S02]  /*3890*/  SYNCS.PHASECHK.TRANS64.TRYWAIT P1, [R0+URZ+0xd0], R5 ;  /* 0x0000d005000075a7 */ /* 0x002e6400080211ff */
[----:B-1-3--:R-:W-:Y:S09]  /*38a0*/  @!P1 BRA `(.L_x_65) ;  /* 0x0000005800d49947 */ /* 0x00aff20003800000 */
.L_x_166:
[----:B------:R-:W-:Y:S01]  /*38b0*/  LEA R4, R10, UR26, 0x4 ;  /* 0x0000001a0a047c11 */ /* 0x000fe2000f8e20ff */
[----:B------:R-:W-:Y:S01]  /*38c0*/  @UP4 ULEA UR4, UR24, UR26, 0x3 ;  /* 0x0000001a18044291 */ /* 0x000fe2000f8e18ff */
[----:B------:R-:W-:Y:S01]  /*38d0*/  PLOP3.LUT P2, PT, PT, PT, PT, 0x80, 0x8 ;  /* 0x000000000008781c */ /* 0x000fe20003f4f070 */
[----:B------:R-:W-:Y:S01]  /*38e0*/  ULEA UR31, UR30, UR26, 0x3 ;  /* 0x0000001a1e1f7291 */ /* 0x000fe2000f8e18ff */
[----:B------:R-:W-:Y:S02]  /*38f0*/  PRMT R3, RZ, 0x654, R3 ;  /* 0x00000654ff037816 */ /* 0x000fe40000000003 */
[----:B-1----:R-:W1:Y:S01]  /*3900*/  LDS.128 R4, [R4+0x160] ;  /* 0x0001600004047984 */ /* 0x002e620000000c00 */
[----:B------:R-:W-:Y:S02]  /*3910*/  @P0 SHF.L.U32 R2, R8, 0x1f, RZ ;  /* 0x0000001f08020819 */ /* 0x000fe400000006ff */
[----:B------:R-:W-:Y:S01]  /*3920*/  SHF.L.U32 R0, R11, 0x1f, RZ ;  /* 0x0000001f0b007819 */ /* 0x000fe200000006ff */
[----:B------:R-:W-:Y:S01]  /*3930*/  @!PT LDS RZ, [RZ] ;  /* 0x00000000fffff984 */ /* 0x000fe20000000800 */
[----:B------:R-:W-:Y:S01]  /*3940*/  @!PT LDS RZ, [RZ] ;  /* 0x00000000fffff984 */ /* 0x000fe20000000800 */
[----:B------:R-:W-:Y:S01]  /*3950*/  @!PT LDS RZ, [RZ] ;  /* 0x00000000fffff984 */ /* 0x000fe20000000800 */
[----:B------:R-:W-:Y:S01]  /*3960*/  @!PT LDS RZ, [RZ] ;  /* 0x00000000fffff984 */ /* 0x000fe20000000800 */
[----:B------:R2:W-:Y:S06]  /*3970*/  MEMBAR.ALL.CTA ;  /* 0x0000000000007992 */ /* 0x0005ec0000008000 */
[----:B--2---:R-:W2:Y:S02]  /*3980*/  FENCE.VIEW.ASYNC.S ;  /* 0x00000000000073c6 */ /* 0x004ea40000000000 */
[----:B--2---:R2:W-:Y:S01]  /*3990*/  SYNCS.ARRIVE.TRANS64.RED.A1T0 RZ, [R3+URZ], RZ ;  /* 0x000000ff03ff79a7 */ /* 0x0045e200081004ff */
[----:B------:R2:W3:Y:S01]  /*39a0*/  @P0 SYNCS.PHASECHK.TRANS64.TRYWAIT P2, [UR4], R2 ;  /* 0x00000002ff0005a7 */ /* 0x0004e20008041104 */
[----:B------:R-:W-:Y:S01]  /*39b0*/  ULEA.HI UR4, UR30, UR30, URZ, 0x1 ;  /* 0x0000001e1e047291 */ /* 0x000fe2000f8f08ff */
[----:B-1----:R-:W-:-:S03]  /*39c0*/  LOP3.LUT P1, RZ, R6, 0x1, RZ, 0xc0, !PT ;  /* 0x0000000106ff7812 */ /* 0x002fc6000782c0ff */
[----:B------:R-:W-:Y:S02]  /*39d0*/  USHF.L.U32 UR11, UR4, 0x6, URZ ;  /* 0x00000006040b7899 */ /* 0x000fe400080006ff */
[----:B------:R-:W-:Y:S02]  /*39e0*/  ULOP3.LUT UR4, UR4, 0xffe, URZ, 0xc0, !UPT ;  /* 0x00000ffe04047892 */ /* 0x000fe4000f8ec0ff */
[----:B------:R-:W-:Y:S02]  /*39f0*/  ULOP3.LUT UR11, UR11, 0xffffff80, URZ, 0xc0, !UPT ;  /* 0xffffff800b0b7892 */ /* 0x000fe4000f8ec0ff */
[----:B------:R-:W-:Y:S02]  /*3a00*/  UIADD3 UR4, UPT, UPT, -UR4, UR30, URZ ;  /* 0x0000001e04047290 */ /* 0x000fe4000fffe1ff */
[----:B------:R-:W-:Y:S01]  /*3a10*/  UIADD3 UR11, UPT, UPT, UR42, UR11, URZ ;  /* 0x0000000b2a0b7290 */ /* 0x000fe2000fffe0ff */
[----:B------:R-:W1:Y:S03]  /*3a20*/  SYNCS.PHASECHK.TRANS64.TRYWAIT P0, [UR31+0x110], R0 ;  /* 0x00011000ff0075a7 */ /* 0x000e66000800111f */
[----:B------:R-:W-:Y:S01]  /*3a30*/  ULEA UR11, UR4, UR11, 0x14 ;  /* 0x0000000b040b7291 */ /* 0x000fe2000f8ea0ff */
[----:B-123--:R-:W-:Y:S11]  /*3a40*/  @!P0 BRA `(.L_x_66) ;  /* 0x0000005800808947 */ /* 0x00eff60003800000 */
.L_x_168:
[----:B------:R-:W-:Y:S01]  /*3a50*/  IADD3 R10, PT, PT, R10, 0x1, RZ ;  /* 0x000000010a0a7810 */ /* 0x000fe20007ffe0ff */
[----:B------:R-:W-:Y:S06]  /*3a60*/  BRA.U !UP4, `(.L_x_67) ;  /* 0x000000010cc07547 */ /* 0x000fec000b800000 */
[----:B------:R-:W-:Y:S01]  /*3a70*/  UPLOP3.LUT UP2, UPT, UPT, UPT, UPT, 0x40, 0x4 ;  /* 0x000000000004789c */ /* 0x000fe20003f4e870 */
[----:B------:R-:W-:Y:S01]  /*3a80*/  UMOV UR23, UR41 ;  /* 0x0000002900177c82 */ /* 0x000fe20008000000 */
[----:B------:R-:W-:Y:S01]  /*3a90*/  UMOV UR22, UR40 ;  /* 0x0000002800167c82 */ /* 0x000fe20008000000 */
[----:B------:R-:W-:-:S08]  /*3aa0*/  UMOV UR10, UR24 ;  /* 0x00000018000a7c82 */ /* 0x000fd00008000000 */
.L_x_70:
[----:B------:R-:W-:Y:S02]  /*3ab0*/  UIADD3 UR23, UPT, UPT, UR23, 0x1, URZ ;  /* 0x0000000117177890 */ /* 0x000fe4000fffe0ff */
[----:B--2---:R-:W-:Y:S02]  /*3ac0*/  ULEA UR5, UR10, UR26, 0x3 ;  /* 0x0000001a0a057291 */ /* 0x004fe4000f8e18ff */
[----:B------:R-:W-:Y:S01]  /*3ad0*/  UISETP.NE.AND UP3, UPT, UR23, URZ, UPT ;  /* 0x000000ff1700728c */ /* 0x000fe2000bf65270 */
[----:B---3--:R-:W-:Y:S10]  /*3ae0*/  @P2 BRA `(.L_x_68) ;  /* 0x00000000000c2947 */ /* 0x008ff40003800000 */
[----:B-1----:R-:W-:Y:S04]  /*3af0*/  SHF.L.U32 R3, R8, 0x1f, RZ ;  /* 0x0000001f08037819 */ /* 0x002fe800000006ff */
[----:B------:R-:W1:Y:S02]  /*3b00*/  SYNCS.PHASECHK.TRANS64.TRYWAIT P0, [UR5], R3 ;  /* 0x00000003ff0075a7 */ /* 0x000e640008001105 */
[----:B-1----:R-:W-:Y:S05]  /*3b10*/  @!P0 BRA `(.L_x_69) ;  /* 0x0000005800648947 */ /* 0x002fea0003800000 */
.L_x_68:
[----:B------:R-:W-:Y:S01]  /*3b20*/  UISETP.NE.AND UP0, UPT, UR22, 0x1, UPT ;  /* 0x000000011600788c */ /* 0x000fe2000bf05270 */
[----:B------:R-:W-:Y:S01]  /*3b30*/  PLOP3.LUT P2, PT, PT, PT, PT, 0x80, 0x8 ;  /* 0x000000000008781c */ /* 0x000fe20003f4f070 */
[----:B------:R-:W-:Y:S02]  /*3b40*/  UIADD3 UR4, UPT, UPT, UR10, 0x1, URZ ;  /* 0x000000010a047890 */ /* 0x000fe4000fffe0ff */
[----:B------:R-:W-:Y:S02]  /*3b50*/  UIADD3 UR25, UPT, UPT, UR5, 0x40, URZ ;  /* 0x0000004005197890 */ /* 0x000fe4000fffe0ff */
[----:B------:R-:W-:Y:S01]  /*3b60*/  UISETP.NE.AND UP1, UPT, UR4, 0x8, UPT ;  /* 0x000000080400788c */ /* 0x000fe2000bf25270 */
[----:B------:R-:W-:Y:S01]  /*3b70*/  PLOP3.LUT P0, PT, PT, PT, UP0, 0x80, 0x8 ;  /* 0x000000000008781c */ /* 0x000fe20003f0f008 */
[----:B------:R-:W-:Y:S02]  /*3b80*/  UIADD3 UR22, UPT, UPT, UR22, -0x1, URZ ;  /* 0xffffffff16167890 */ /* 0x000fe4000fffe0ff */
[----:B------:R-:W-:Y:S02]  /*3b90*/  USEL UR6, URZ, 0x1, UP1 ;  /* 0x00000001ff067887 */ /* 0x000fe40008800000 */
[----:B------:R-:W-:Y:S01]  /*3ba0*/  USEL UR24, UR4, URZ, UP1 ;  /* 0x000000ff04187287 */ /* 0x000fe20008800000 */
[----:B------:R-:W-:Y:S01]  /*3bb0*/  UMOV UR7, 0x40004040 ;  /* 0x4000404000077882 */ /* 0x000fe20000000000 */
[----:B------:R-:W-:Y:S02]  /*3bc0*/  UMOV UR5, 0x40004040 ;  /* 0x4000404000057882 */ /* 0x000fe40000000000 */
[----:B------:R-:W-:Y:S01]  /*3bd0*/  @UP0 ULEA UR4, UR24, UR26, 0x3 ;  /* 0x0000001a18040291 */ /* 0x000fe2000f8e18ff */
[----:B------:R-:W-:Y:S01]  /*3be0*/  LOP3.LUT R8, R8, UR6, RZ, 0x3c, !PT ;  /* 0x0000000608087c12 */ /* 0x000fe2000f8e3cff */
[----:B------:R-:W-:Y:S01]  /*3bf0*/  ULEA UR6, UR10, UR29, 0xa ;  /* 0x0000001d0a067291 */ /* 0x000fe2000f8e50ff */
[----:B------:R-:W-:Y:S02]  /*3c00*/  UMOV UR21, 0x40004040 ;  /* 0x4000404000157882 */ /* 0x000fe40000000000 */
[----:B-1----:R-:W-:Y:S01]  /*3c10*/  @P0 SHF.L.U32 R0, R8, 0x1f, RZ ;  /* 0x0000001f08000819 */ /* 0x002fe200000006ff */
[----:B------:R-:W-:Y:S02]  /*3c20*/  UIADD3 UR20, UPT, UPT, UR6, 0x2, URZ ;  /* 0x0000000206147890 */ /* 0x000fe4000fffe0ff */
[----:B------:R-:W-:Y:S01]  /*3c30*/  UIADD3 UR16, UPT, UPT, UR6, 0x4, URZ ;  /* 0x0000000406107890 */ /* 0x000fe2000fffe0ff */
[----:B------:R2:W3:Y:S01]  /*3c40*/  @P0 SYNCS.PHASECHK.TRANS64.TRYWAIT P2, [UR4], R0 ;  /* 0x00000000ff0005a7 */ /* 0x0004e20008041104 */
[----:B------:R-:W-:Y:S02]  /*3c50*/  ULEA UR4, UR10, UR28, 0x9 ;  /* 0x0000001c0a047291 */ /* 0x000fe4000f8e48ff */
[----:B------:R-:W-:Y:S02]  /*3c60*/  UIADD3 UR12, UPT, UPT, UR6, 0x6, URZ ;  /* 0x00000006060c7890 */ /* 0x000fe4000fffe0ff */
[----:B------:R-:W-:Y:S02]  /*3c70*/  UIADD3 UR18, UPT, UPT, UR4, 0x2, URZ ;  /* 0x0000000204127890 */ /* 0x000fe4000fffe0ff */
[----:B------:R-:W-:Y:S02]  /*3c80*/  UIADD3 UR14, UPT, UPT, UR4, 0x4, URZ ;  /* 0x00000004040e7890 */ /* 0x000fe4000fffe0ff */
[----:B------:R-:W-:Y:S01]  /*3c90*/  UIADD3 UR8, UPT, UPT, UR4, 0x6, URZ ;  /* 0x0000000604087890 */ /* 0x000fe2000fffe0ff */
[----:B------:R2:W-:Y:S01]  /*3ca0*/  UTCHMMA gdesc[UR4], gdesc[UR6], tmem[UR11], tmem[UR38], idesc[UR39], UP2 ;  /* 0x00ff2606040075ea */ /* 0x0005e2000900000b */
[----:B------:R-:W-:Y:S01]  /*3cb0*/  UPLOP3.LUT UP2, UPT, UPT, UPT, UPT, 0x80, 0x8 ;  /* 0x000000000008789c */ /* 0x000fe20003f4f070 */
[----:B------:R-:W-:Y:S01]  /*3cc0*/  UMOV UR19, 0x40004040 ;  /* 0x4000404000137882 */ /* 0x000fe20000000000 */
[----:B------:R-:W-:Y:S01]  /*3cd0*/  UMOV UR17, 0x40004040 ;  /* 0x4000404000117882 */ /* 0x000fe20000000000 */
[----:B------:R2:W-:Y:S01]  /*3ce0*/  UTCHMMA gdesc[UR18], gdesc[UR20], tmem[UR11], tmem[UR36], idesc[UR37], UPT ;  /* 0x00ff2414120075ea */ /* 0x0005e2000b80000b */
[----:B------:R-:W-:Y:S01]  /*3cf0*/  UMOV UR15, 0x40004040 ;  /* 0x40004040000f7882 */ /* 0x000fe20000000000 */
[----:B------:R-:W-:Y:S01]  /*3d00*/  UMOV UR13, 0x40004040 ;  /* 0x40004040000d7882 */ /* 0x000fe20000000000 */
[----:B------:R-:W-:Y:S01]  /*3d10*/  UMOV UR9, 0x40004040 ;  /* 0x4000404000097882 */ /* 0x000fe20000000000 */
[----:B------:R2:W-:Y:S01]  /*3d20*/  UTCHMMA gdesc[UR14], gdesc[UR16], tmem[UR11], tmem[UR34], idesc[UR35], UPT ;  /* 0x00ff22100e0075ea */ /* 0x0005e2000b80000b */
[----:B------:R2:W-:Y:S01]  /*3d30*/  UTCHMMA gdesc[UR8], gdesc[UR12], tmem[UR11], tmem[UR32], idesc[UR33], UPT ;  /* 0x00ff200c080075ea */ /* 0x0005e2000b80000b */
[----:B------:R2:W-:Y:S01]  /*3d40*/  UTCBAR.MULTICAST [UR25], URZ, UR27 ;  /* 0x000000ff190073e9 */ /* 0x0005e2000800081b */
[----:B------:R-:W-:Y:S01]  /*3d50*/  UMOV UR10, UR24 ;  /* 0x00000018000a7c82 */ /* 0x000fe20008000000 */
[----:B------:R-:W-:Y:S05]  /*3d60*/  BRA.U UP3, `(.L_x_70) ;  /* 0xfffffffd03507547 */ /* 0x000fea000b83ffff */
.L_x_67:
[----:B--2---:R-:W-:Y:S01]  /*3d70*/  UIADD3 UR4, UPT, UPT, UR30, 0x1, URZ ;  /* 0x000000011e047890 */ /* 0x004fe2000fffe0ff */
[C---:B------:R-:W-:Y:S01]  /*3d80*/  ISETP.NE.AND P0, PT, R10.reuse, 0x2, PT ;  /* 0x000000020a00780c */ /* 0x040fe20003f05270 */
[----:B------:R-:W-:Y:S02]  /*3d90*/  UIADD3 UR5, UPT, UPT, UR31, 0xf0, URZ ;  /* 0x000000f01f057890 */ /* 0x000fe4000fffe0ff */
[----:B------:R-:W-:Y:S01]  /*3da0*/  UISETP.NE.AND UP0, UPT, UR4, 0x4, UPT ;  /* 0x000000040400788c */ /* 0x000fe2000bf05270 */
[----:B-1----:R-:W-:Y:S02]  /*3db0*/  SEL R0, RZ, 0x1, P0 ;  /* 0x00000001ff007807 */ /* 0x002fe40000000000 */
[----:B------:R-:W-:Y:S01]  /*3dc0*/  SEL R10, R10, RZ, P0 ;  /* 0x000000ff0a0a7207 */ /* 0x000fe20000000000 */
[----:B------:R-:W-:Y:S01]  /*3dd0*/  USEL UR6, URZ, 0x1, UP0 ;  /* 0x00000001ff067887 */ /* 0x000fe20008000000 */
[----:B------:R-:W-:Y:S01]  /*3de0*/  LOP3.LUT R9, R9, R0, RZ, 0x3c, !PT ;  /* 0x0000000009097212 */ /* 0x000fe200078e3cff */
[----:B------:R-:W-:Y:S01]  /*3df0*/  USEL UR30, UR4, URZ, UP0 ;  /* 0x000000ff041e7287 */ /* 0x000fe20008000000 */
[----:B------:R1:W-:Y:S03]  /*3e00*/  UTCBAR [UR5], URZ ;  /* 0x000000ff050073e9 */ /* 0x0003e600080000ff */
[----:B------:R-:W-:Y:S01]  /*3e10*/  LOP3.LUT R11, R11, UR6, RZ, 0x3c, !PT ;  /* 0x000000060b0b7c12 */ /* 0x000fe2000f8e3cff */
[----:B------:R-:W-:Y:S07]  /*3e20*/  @P1 BRA `(.L_x_71) ;  /* 0xfffffff800881947 */ /* 0x000fee000383ffff */
[----:B------:R-:W2:Y:S01]  /*3e30*/  S2UR UR8, SR_CgaCtaId ;  /* 0x00000000000879c3 */ /* 0x000ea20000008800 */
[----:B------:R-:W-:Y:S01]  /*3e40*/  ELECT P0, URZ, PT ;  /* 0x0000000000ff782f */ /* 0x000fe20003800000 */
[----:B------:R-:W-:Y:S01]  /*3e50*/  IMAD.MOV.U32 R0, RZ, RZ, 0x1 ;  /* 0x00000001ff007424 */ /* 0x000fe200078e00ff */
[----:B------:R-:W-:Y:S01]  /*3e60*/  UIADD3 UR26, UPT, UPT, UR26, 0x110, URZ ;  /* 0x000001101a1a7890 */ /* 0x000fe2000fffe0ff */
[----:B------:R-:W-:Y:S01]  /*3e70*/  SHF.L.U32 R3, R11, 0x1f, RZ ;  /* 0x0000001f0b037819 */ /* 0x000fe200000006ff */
[----:B------:R-:W-:-:S03]  /*3e80*/  UMOV UR4, 0x40 ;  /* 0x0000004000047882 */ /* 0x000fc60000000000 */
[----:B------:R-:W-:Y:S01]  /*3e90*/  UVIRTCOUNT.DEALLOC.SMPOOL 0x80 ;  /* 0x000000800000784c */ /* 0x000fe20000000000 */
[----:B--2---:R-:W-:Y:S02]  /*3ea0*/  ULEA UR8, UR8, UR4, 0x18 ;  /* 0x0000000408087291 */ /* 0x004fe4000f8ec0ff */
[----:B------:R-:W-:-:S07]  /*3eb0*/  ULEA UR4, UR30, UR26, 0x3 ;  /* 0x0000001a1e047291 */ /* 0x000fce000f8e18ff */
[----:B------:R2:W-:Y:S02]  /*3ec0*/  @P0 STS.U8 [UR8+0x1c], R0 ;  /* 0x00001c00ff000988 */ /* 0x0005e40008000008 */
[----:B------:R-:W4:Y:S02]  /*3ed0*/  SYNCS.PHASECHK.TRANS64.TRYWAIT P0, [UR4], R3 ;  /* 0x00000003ff0075a7 */ /* 0x000f240008001104 */
[----:B--2-4-:R-:W-:Y:S05]  /*3ee0*/  @!P0 BRA `(.L_x_72) ;  /* 0x0000005400888947 */ /* 0x014fea0003800000 */
.L_x_171:
[----:B------:R-:W-:-:S04]  /*3ef0*/  UIADD3 UR4, UPT, UPT, UR30, 0x1, URZ ;  /* 0x000000011e047890 */ /* 0x000fc8000fffe0ff */
[----:B------:R-:W-:-:S04]  /*3f00*/  UISETP.NE.AND UP0, UPT, UR4, 0x4, UPT ;  /* 0x000000040400788c */ /* 0x000fc8000bf05270 */
[----:B------:R-:W-:Y:S02]  /*3f10*/  USEL UR6, URZ, 0x1, UP0 ;  /* 0x00000001ff067887 */ /* 0x000fe40008000000 */
[----:B------:R-:W-:-:S04]  /*3f20*/  USEL UR4, UR4, URZ, UP0 ;  /* 0x000000ff04047287 */ /* 0x000fc80008000000 */
[----:B-1----:R-:W-:Y:S01]  /*3f30*/  ULEA UR5, UR4, UR26, 0x3 ;  /* 0x0000001a04057291 */ /* 0x002fe2000f8e18ff */
[----:B------:R-:W-:-:S04]  /*3f40*/  LOP3.LUT R2, R11, UR6, RZ, 0x3c, !PT ;  /* 0x000000060b027c12 */ /* 0x000fc8000f8e3cff */
[----:B--2---:R-:W-:-:S04]  /*3f50*/  SHF.L.U32 R3, R2, 0x1f, RZ ;  /* 0x0000001f02037819 */ /* 0x004fc800000006ff */
[----:B------:R-:W1:Y:S02]  /*3f60*/  SYNCS.PHASECHK.TRANS64.TRYWAIT P0, [UR5], R3 ;  /* 0x00000003ff0075a7 */ /* 0x000e640008001105 */
[----:B-1----:R-:W-:Y:S05]  /*3f70*/  @!P0 BRA `(.L_x_73) ;  /* 0x00000054007c8947 */ /* 0x002fea0003800000 */
.L_x_173:
        /* <DEDUP_REMOVED lines=9> */
.L_x_175:
[----:B------:R-:W-:-:S04]  /*4010*/  UIADD3 UR4, UPT, UPT, UR4, 0x1, URZ ;  /* 0x0000000104047890 */ /* 0x000fc8000fffe0ff */
[----:B------:R-:W-:-:S04]  /*4020*/  UISETP.NE.AND UP0, UPT, UR4, 0x4, UPT ;  /* 0x000000040400788c */ /* 0x000fc8000bf05270 */
[----:B------:R-:W-:Y:S02]  /*4030*/  USEL UR5, URZ, 0x1, UP0 ;  /* 0x00000001ff057887 */ /* 0x000fe40008000000 */
[----:B------:R-:W-:-:S04]  /*4040*/  USEL UR4, UR4, URZ, UP0 ;  /* 0x000000ff04047287 */ /* 0x000fc80008000000 */
[----:B------:R-:W-:Y:S01]  /*4050*/  ULEA UR4, UR4, UR26, 0x3 ;  /* 0x0000001a04047291 */ /* 0x000fe2000f8e18ff */
[----:B-1----:R-:W-:-:S04]  /*4060*/  LOP3.LUT R3, R2, UR5, RZ, 0x3c, !PT ;  /* 0x0000000502037c12 */ /* 0x002fc8000f8e3cff */
[----:B------:R-:W-:-:S04]  /*4070*/  SHF.L.U32 R3, R3, 0x1f, RZ ;  /* 0x0000001f03037819 */ /* 0x000fc800000006ff */
[----:B------:R-:W1:Y:S02]  /*4080*/  SYNCS.PHASECHK.TRANS64.TRYWAIT P0, [UR4], R3 ;  /* 0x00000003ff0075a7 */ /* 0x000e640008001104 */
[----:B-1----:R-:W-:Y:S05]  /*4090*/  @!P0 BRA `(.L_x_75) ;  /* 0x0000005400648947 */ /* 0x002fea0003800000 */
.L_x_177:
[----:B------:R-:W-:Y:S01]  /*40a0*/  NOP ;  /* 0x0000000000007918 */ /* 0x000fe20000000000 */
[----:B-1----:R-:W1:Y:S01]  /*40b0*/  LDS R0, [UR8+0x14] ;  /* 0x00001408ff007984 */ /* 0x002e620008000800 */
[----:B------:R-:W-:Y:S01]  /*40c0*/  ULOP3.LUT UR4, UR42, 0xffff, URZ, 0xc0, !UPT ;  /* 0x0000ffff2a047892 */ /* 0x000fe2000f8ec0ff */
[----:B------:R-:W-:Y:S01]  /*40d0*/  UMOV UR5, 0xffff ;  /* 0x0000ffff00057882 */ /* 0x000fe20000000000 */
[----:B------:R-:W-:Y:S02]  /*40e0*/  UMOV UR6, 0x1 ;  /* 0x0000000100067882 */ /* 0x000fe40000000000 */
[----:B------:R-:W-:-:S04]  /*40f0*/  USHF.R.U32.HI UR4, URZ, 0x5, UR4 ;  /* 0x00000005ff047899 */ /* 0x000fc80008011604 */
[----:B------:R-:W-:Y:S02]  /*4100*/  USHF.L.U32 UR5, UR5, UR4, URZ ;  /* 0x0000000405057299 */ /* 0x000fe400080006ff */
[----:B------:R-:W-:-:S04]  /*4110*/  USHF.L.U32 UR4, UR6, UR4, URZ ;  /* 0x0000000406047299 */ /* 0x000fc800080006ff */
[----:B-1----:R-:W-:-:S04]  /*4120*/  LOP3.LUT R0, R0, UR5, RZ, 0xc0, !PT ;  /* 0x0000000500007c12 */ /* 0x002fc8000f8ec0ff */
[----:B------:R-:W-:-:S13]  /*4130*/  ISETP.NE.AND P0, PT, R0, UR5, PT ;  /* 0x0000000500007c0c */ /* 0x000fda000bf05270 */
[----:B------:R-:W-:Y:S05]  /*4140*/  @P0 BRA `(.L_x_76) ;  /* 0x0000000000580947 */ /* 0x000fea0003800000 */
[----:B------:R-:W1:Y:S02]  /*4150*/  LDS R0, [UR8+0x18] ;  /* 0x00001808ff007984 */ /* 0x000e640008000800 */
[----:B-1----:R-:W-:-:S04]  /*4160*/  LOP3.LUT R0, R0, UR4, RZ, 0xc0, !PT ;  /* 0x0000000400007c12 */ /* 0x002fc8000f8ec0ff */
[----:B------:R-:W-:-:S13]  /*4170*/  ISETP.NE.AND P0, PT, R0, UR4, PT ;  /* 0x0000000400007c0c */ /* 0x000fda000bf05270 */
[----:B------:R-:W-:Y:S05]  /*4180*/  @P0 BRA `(.L_x_77) ;  /* 0x00000000003c0947 */ /* 0x000fea0003800000 */
[----:B------:R-:W1:Y:S01]  /*4190*/  S2R R2, SR_LANEID ;  /* 0x0000000000027919 */ /* 0x000e620000000000 */
[----:B------:R-:W-:Y:S01]  /*41a0*/  ULOP3.LUT UR5, URZ, UR5, URZ, 0x33, !UPT ;  /* 0x00000005ff057292 */ /* 0x000fe2000f8e33ff */
[----:B------:R-:W-:Y:S01]  /*41b0*/  LOP3.LUT R4, RZ, UR4, RZ, 0x33, !PT ;  /* 0x00000004ff047c12 */ /* 0x000fe2000f8e33ff */
[----:B------:R-:W-:Y:S02]  /*41c0*/  VOTEU.ANY UR4, UPT, PT ;  /* 0x0000000000047886 */ /* 0x000fe400038e0100 */
[----:B------:R-:W-:Y:S01]  /*41d0*/  UFLO.U32 UR4, UR4 ;  /* 0x00000004000472bd */ /* 0x000fe200080e0000 */
[----:B------:R-:W2:Y:S01]  /*41e0*/  REDUX UR6, R4 ;  /* 0x00000000040673c4 */ /* 0x000ea20000000000 */
[----:B------:R-:W-:-:S06]  /*41f0*/  IMAD.U32 R0, RZ, RZ, UR5 ;  /* 0x00000005ff007e24 */ /* 0x000fcc000f8e00ff */
[----:B------:R4:W-:Y:S01]  /*4200*/  UTCATOMSWS.AND URZ, UR5 ;  /* 0x0000000500ff79e3 */ /* 0x0009e20008000000 */
[----:B------:R-:W3:Y:S01]  /*4210*/  REDUX UR7, R0 ;  /* 0x00000000000773c4 */ /* 0x000ee20000000000 */
[----:B-1----:R-:W-:Y:S01]  /*4220*/  ISETP.EQ.U32.AND P0, PT, R2, UR4, PT ;  /* 0x0000000402007c0c */ /* 0x002fe2000bf02070 */
[----:B--2---:R-:W-:Y:S01]  /*4230*/  IMAD.U32 R2, RZ, RZ, UR6 ;  /* 0x00000006ff027e24 */ /* 0x004fe2000f8e00ff */
[----:B---3--:R-:W-:-:S11]  /*4240*/  MOV R3, UR7 ;  /* 0x0000000700037c02 */ /* 0x008fd60008000f00 */
[----:B------:R4:W-:Y:S04]  /*4250*/  @P0 ATOMS.AND RZ, [UR8+0x14], R3 ;  /* 0x00001403ffff098c */ /* 0x0009e8000a800008 */
[----:B------:R4:W-:Y:S01]  /*4260*/  @P0 ATOMS.AND RZ, [UR8+0x18], R2 ;  /* 0x00001802ffff098c */ /* 0x0009e2000a800008 */
[----:B------:R-:W-:Y:S05]  /*4270*/  BRA `(.L_x_78) ;  /* 0x0000000000147947 */ /* 0x000fea0003800000 */
.L_x_77:
[----:B------:R-:W-:Y:S02]  /*4280*/  MOV R2, 0x42a0 ;  /* 0x000042a000027802 */ /* 0x000fe40000000f00 */
[----:B---3-5:R-:W-:Y:S05]  /*4290*/  CALL.REL.NOINC `($__internal_0_$__cuda_sm10x_tcgen05_guardrail_trap_col_being_dealloced_not_returned_by_alloc) ;  /* 0x00000058004c7944 */ /* 0x028fea0003c00000 */
[----:B------:R-:W-:Y:S05]  /*42a0*/  BRA `(.L_x_78) ;  /* 0x0000000000087947 */ /* 0x000fea0003800000 */
.L_x_76:
[----:B------:R-:W-:Y:S02]  /*42b0*/  MOV R2, 0x42d0 ;  /* 0x000042d000027802 */ /* 0x000fe40000000f00 */
[----:B---3-5:R-:W-:Y:S05]  /*42c0*/  CALL.REL.NOINC `($__internal_2_$__cuda_sm10x_tcgen05_guardrail_trap_unallocated_columns_being_dealloced) ;  /* 0x0000005800587944 */ /* 0x028fea0003c00000 */
.L_x_78:
[----:B------:R-:W-:Y:S01]  /*42d0*/  NOP ;  /* 0x0000000000007918 */ /* 0x000fe20000000000 */
[----:B----4-:R-:W-:Y:S05]  /*42e0*/  EXIT ;  /* 0x000000000000794d */ /* 0x010fea0003800000 */
.L_x_60:
[----:B------:R-:W-:-:S09]  /*42f0*/  UISETP.NE.OR UP0, UPT, UR17, 0x3, !UP3 ;  /* 0x000000031100788c */ /* 0x000fd2000df05670 */
[----:B------:R-:W-:Y:S05]  /*4300*/  BRA.U UP0, `(.L_x_79) ;  /* 0x00000011005c7547 */ /* 0x000fea000b800000 */
[----:B------:R-:W2:Y:S01]  /*4310*/  S2UR UR10, SR_CgaCtaId ;  /* 0x00000000000a79c3 */ /* 0x000ea20000008800 */
[----:B------:R-:W3:Y:S01]  /*4320*/  LDCU UR31, c[0x0][0x370] ;  /* 0x00006e00ff1f77ac */ /* 0x000ee20008000800 */
[----:B------:R-:W-:Y:S02]  /*4330*/  HFMA2 R13, -RZ, RZ, 0, 0 ;  /* 0x00000000ff0d7431 */ /* 0x000fe400000001ff */
[----:B------:R-:W-:Y:S01]  /*4340*/  IMAD.MOV.U32 R15, RZ, RZ, 0x1 ;  /* 0x00000001ff0f7424 */ /* 0x000fe200078e00ff */
[----:B------:R-:W-:Y:S01]  /*4350*/  MOV R7, 0x2000 ;  /* 0x0000200000077802 */ /* 0x000fe20000000f00 */
[----:B------:R-:W3:Y:S01]  /*4360*/  LDCU.128 UR44, c[0x0][0xb10] ;  /* 0x00016200ff2c77ac */ /* 0x000ee20008000c00 */
[----:B------:R-:W-:Y:S01]  /*4370*/  IMAD.MOV.U32 R14, RZ, RZ, RZ ;  /* 0x000000ffff0e7224 */ /* 0x000fe200078e00ff */
[----:B------:R-:W4:Y:S01]  /*4380*/  LDC.64 R16, c[0x0][0x348] ;  /* 0x0000d200ff107b82 */ /* 0x000f220000000a00 */
[----:B------:R-:W1:Y:S01]  /*4390*/  LDCU UR30, c[0x0][0x374] ;  /* 0x00006e80ff1e77ac */ /* 0x000e620008000800 */
[----:B------:R-:W2:Y:S06]  /*43a0*/  LDCU UR15, c[0x0][0xb0c] ;  /* 0x00016180ff0f77ac */ /* 0x000eac0008000800 */
[----:B------:R-:W4:Y:S01]  /*43b0*/  LDC.64 R2, c[0x0][0x888] ;  /* 0x00022200ff027b82 */ /* 0x000f220000000a00 */
[----:B------:R-:W4:Y:S01]  /*43c0*/  LDCU UR49, c[0x0][0xb20] ;  /* 0x00016400ff3177ac */ /* 0x000f220008000800 */
[----:B------:R-:W4:Y:S06]  /*43d0*/  LDCU UR4, c[0x0][0xb30] ;  /* 0x00016600ff0477ac */ /* 0x000f2c0008000800 */
[----:B------:R-:W4:Y:S01]  /*43e0*/  LDC.64 R4, c[0x0][0x890] ;  /* 0x00022400ff047b82 */ /* 0x000f220000000a00 */
[----:B------:R-:W-:Y:S01]  /*43f0*/  UMOV UR21, 0x400 ;  /* 0x0000040000157882 */ /* 0x000fe20000000000 */
[----:B---3--:R-:W-:-:S02]  /*4400*/  UIMAD.WIDE.U32 UR6, UR31, UR44, URZ ;  /* 0x0000002c1f0672a5 */ /* 0x008fc4000f8e00ff */
[----:B-1----:R-:W-:Y:S02]  /*4410*/  UIMAD.WIDE.U32 UR8, UR30, UR47, URZ ;  /* 0x0000002f1e0872a5 */ /* 0x002fe4000f8e00ff */
[----:B--2---:R-:W-:Y:S02]  /*4420*/  ULEA UR21, UR10, UR21, 0x18 ;  /* 0x000000150a157291 */ /* 0x004fe4000f8ec0ff */
[----:B------:R-:W-:Y:S02]  /*4430*/  UPLOP3.LUT UP3, UPT, UPT, UPT, UPT, 0x40, 0x4 ;  /* 0x000000000004789c */ /* 0x000fe40003f6e870 */
[----:B------:R-:W-:Y:S02]  /*4440*/  UIADD3 UR37, UPT, UPT, UR21, 0x98, URZ ;  /* 0x0000009815257890 */ /* 0x000fe4000fffe0ff */
[----:B------:R-:W-:Y:S02]  /*4450*/  UIADD3 UR33, UPT, UPT, UR21, 0x80, URZ ;  /* 0x0000008015217890 */ /* 0x000fe4000fffe0ff */
[----:B------:R-:W-:-:S02]  /*4460*/  UIADD3 UR25, UPT, UPT, UR21, 0x88, URZ ;  /* 0x0000008815197890 */ /* 0x000fc4000fffe0ff */
[----:B------:R-:W-:Y:S01]  /*4470*/  UIADD3 UR17, UPT, UPT, UR21, 0x90, URZ ;  /* 0x0000009015117890 */ /* 0x000fe2000fffe0ff */
[----:B------:R-:W-:Y:S01]  /*4480*/  UMOV UR6, UR7 ;  /* 0x0000000700067c82 */ /* 0x000fe20008000000 */
[----:B------:R-:W-:Y:S01]  /*4490*/  UMOV UR41, UR9 ;  /* 0x0000000900297c82 */ /* 0x000fe20008000000 */
[----:B------:R-:W-:Y:S02]  /*44a0*/  UISETP.GE.AND UP0, UPT, UR42, 0x1, UPT ;  /* 0x000000012a00788c */ /* 0x000fe4000bf06270 */
[----:B------:R-:W-:Y:S01]  /*44b0*/  UISETP.NE.AND UP4, UPT, UR42, 0x1, UPT ;  /* 0x000000012a00788c */ /* 0x000fe2000bf85270 */
[----:B------:R-:W1:Y:S01]  /*44c0*/  LDCU.64 UR22, c[0x0][0xb28] ;  /* 0x00016500ff1677ac */ /* 0x000e620008000a00 */
[----:B------:R-:W-:Y:S02]  /*44d0*/  UISETP.NE.AND UP6, UPT, UR15, 0x1, UPT ;  /* 0x000000010f00788c */ /* 0x000fe4000bfc5270 */
[----:B------:R-:W-:Y:S02]  /*44e0*/  UISETP.NE.AND UP5, UPT, UR46, 0x1, UPT ;  /* 0x000000012e00788c */ /* 0x000fe4000bfa5270 */
[----:B------:R-:W-:-:S02]  /*44f0*/  UPRMT UR37, UR10, 0x654, UR37 ;  /* 0x000006540a257896 */ /* 0x000fc40008000025 */
[----:B------:R-:W-:Y:S02]  /*4500*/  USHF.R.U32.HI UR43, URZ, UR45, UR6 ;  /* 0x0000002dff2b7299 */ /* 0x000fe40008011606 */
[----:B------:R-:W-:Y:S02]  /*4510*/  UPRMT UR40, UR10, 0x654, UR33 ;  /* 0x000006540a287896 */ /* 0x000fe40008000021 */
[----:B------:R-:W-:Y:S02]  /*4520*/  UPRMT UR39, UR10, 0x654, UR25 ;  /* 0x000006540a277896 */ /* 0x000fe40008000019 */
[----:B------:R-:W-:Y:S02]  /*4530*/  UPRMT UR38, UR10, 0x654, UR17 ;  /* 0x000006540a267896 */ /* 0x000fe40008000011 */
[----:B----4-:R-:W-:Y:S02]  /*4540*/  USHF.R.U32.HI UR41, URZ, UR49, UR41 ;  /* 0x00000031ff297299 */ /* 0x010fe40008011629 */
[----:B------:R-:W-:-:S11]  /*4550*/  UISETP.NE.AND UP2, UPT, UR4, 0x1, UPT ;  /* 0x000000010400788c */ /* 0x000fd6000bf45270 */
.L_x_90:
[C---:B------:R-:W-:Y:S02]  /*4560*/  LEA R12, R14.reuse, UR21, 0x3 ;  /* 0x000000150e0c7c11 */ /* 0x040fe4000f8e18ff */
[----:B------:R-:W-:Y:S02]  /*4570*/  SHF.L.U32 R9, R13, 0x1f, RZ ;  /* 0x0000001f0d097819 */ /* 0x000fe400000006ff */
[----:B------:R-:W-:Y:S02]  /*4580*/  LEA R10, R14, UR21, 0x4 ;  /* 0x000000150e0a7c11 */ /* 0x000fe4000f8e20ff */
[----:B--2---:R-:W2:Y:S02]  /*4590*/  SYNCS.PHASECHK.TRANS64.TRYWAIT P0, [R12+URZ+0xd0], R9 ;  /* 0x0000d0090c0075a7 */ /* 0x004ea400080011ff */
[----:B--2---:R-:W-:Y:S05]  /*45a0*/  @!P0 BRA `(.L_x_80) ;  /* 0x0000005000388947 */ /* 0x004fea0003800000 */
.L_x_178:
[----:B--2---:R-:W2:Y:S01]  /*45b0*/  LDS.128 R8, [R10+0x160] ;  /* 0x000160000a087984 */ /* 0x004ea20000000c00 */
[----:B------:R-:W-:Y:S01]  /*45c0*/  UISETP.GE.AND UP0, UPT, UR42, 0x1, UPT ;  /* 0x000000012a00788c */ /* 0x000fe2000bf06270 */
[----:B------:R-:W-:Y:S01]  /*45d0*/  @!PT LDS RZ, [RZ] ;  /* 0x00000000fffff984 */ /* 0x000fe20000000800 */
[----:B------:R-:W-:Y:S01]  /*45e0*/  @!PT LDS RZ, [RZ] ;  /* 0x00000000fffff984 */ /* 0x000fe20000000800 */
[----:B------:R-:W-:Y:S01]  /*45f0*/  @!PT LDS RZ, [RZ] ;  /* 0x00000000fffff984 */ /* 0x000fe20000000800 */
[----:B------:R-:W-:Y:S01]  /*4600*/  @!PT LDS RZ, [RZ] ;  /* 0x00000000fffff984 */ /* 0x000fe20000000800 */
[----:B------:R3:W-:Y:S06]  /*4610*/  MEMBAR.ALL.CTA ;  /* 0x0000000000007992 */ /* 0x0007ec0000008000 */
[----:B---3--:R-:W3:Y:S01]  /*4620*/  FENCE.VIEW.ASYNC.S ;  /* 0x00000000000073c6 */ /* 0x008ee20000000000 */
[----:B--2---:R-:W-:Y:S11]  /*4630*/  LOP3.LUT P0, RZ, R10, 0x1, RZ, 0xc0, !PT ;  /* 0x000000010aff7812 */ /* 0x004ff6000780c0ff */
[----:B------:R-:W-:Y:S02]  /*4640*/  @!UPT UIADD3 URZ, UPT, UPT, URZ, URZ, URZ ;  /* 0x000000fffffff290 */ /* 0x000fe4000fffe0ff */
[----:B---3--:R-:W-:Y:S01]  /*4650*/  VOTEU.ANY UP1, P0 ;  /* 0x0000000000ff7886 */ /* 0x008fe20000020100 */
[----:B------:R-:W-:Y:S11]  /*4660*/  PLOP3.LUT P0, PT, PT, PT, UP1, 0x80, 0x8 ;  /* 0x000000000008781c */ /* 0x000ff60003f0f018 */
[----:B------:R-:W-:Y:S02]  /*4670*/  @!UPT UIADD3 URZ, UPT, UPT, URZ, URZ, URZ ;  /* 0x000000fffffff290 */ /* 0x000fe4000fffe0ff */
[----:B------:R-:W-:Y:S02]  /*4680*/  @P0 SHF.R.U32.HI R0, RZ, 0x10, R9 ;  /* 0x00000010ff000819 */ /* 0x000fe40000011609 */
[----:B------:R-:W-:Y:S02]  /*4690*/  @P0 MOV R6, R8 ;  /* 0x0000000800060202 */ /* 0x000fe40000000f00 */
[----:B------:R-:W-:Y:S01]  /*46a0*/  @P0 R2UR UR4, R0 ;  /* 0x00000000000402ca */ /* 0x000fe200000e0000 */
[----:B------:R-:W-:Y:S01]  /*46b0*/  VIADD R0, R12, 0xe0 ;  /* 0x000000e00c007836 */ /* 0x000fe20000000000 */
[----:B------:R-:W-:Y:S02]  /*46c0*/  @P0 LOP3.LUT R8, R9, 0xffff, RZ, 0xc0, !PT ;  /* 0x0000ffff09080812 */ /* 0x000fe400078ec0ff */
[----:B------:R-:W-:Y:S02]  /*46d0*/  @P0 R2UR UR6, R6 ;  /* 0x00000000060602ca */ /* 0x000fe400000e0000 */
[----:B------:R-:W-:Y:S02]  /*46e0*/  PRMT R0, RZ, 0x654, R0 ;  /* 0x00000654ff007816 */ /* 0x000fe40000000000 */
[----:B------:R-:W-:Y:S02]  /*46f0*/  @P0 R2UR UR5, R8 ;  /* 0x00000000080502ca */ /* 0x000fe400000e0000 */
[----:B------:R2:W-:Y:S03]  /*4700*/  SYNCS.ARRIVE.TRANS64.RED.A1T0 RZ, [R0+URZ], RZ ;  /* 0x000000ff00ff79a7 */ /* 0x0005e600081004ff */
[----:B------:R-:W-:Y:S04]  /*4710*/  @UP1 UMOV UR29, UR4 ;  /* 0x00000004001d1c82 */ /* 0x000fe80008000000 */
[----:B------:R-:W-:Y:S04]  /*4720*/  @UP1 UMOV UR14, UR6 ;  /* 0x00000006000e1c82 */ /* 0x000fe80008000000 */
[----:B------:R-:W-:Y:S01]  /*4730*/  @UP1 UMOV UR13, UR5 ;  /* 0x00000005000d1c82 */ /* 0x000fe20008000000 */
[----:B------:R-:W-:Y:S05]  /*4740*/  BRA.U !UP0, `(.L_x_81) ;  /* 0x0000000108a47547 */ /* 0x000fea000b800000 */
[----:B------:R-:W-:Y:S02]  /*4750*/  UIMAD.WIDE.U32 UR18, UR13, UR47, URZ ;  /* 0x0000002f0d1272a5 */ /* 0x000fe4000f8e00ff */
[----:B------:R-:W-:Y:S02]  /*4760*/  UIMAD.WIDE.U32 UR26, UR14, UR44, URZ ;  /* 0x0000002c0e1a72a5 */ /* 0x000fe4000f8e00ff */
[----:B------:R-:W-:Y:S02]  /*4770*/  USEL UR4, UR30, UR41, !UP5 ;  /* 0x000000291e047287 */ /* 0x000fe4000e800000 */
[----:B------:R-:W-:Y:S02]  /*4780*/  USEL UR7, UR31, UR43, !UP6 ;  /* 0x0000002b1f077287 */ /* 0x000fe4000f000000 */
[----:B-1----:R-:W-:Y:S02]  /*4790*/  UIMAD.WIDE.U32 UR8, UR4, UR22, URZ ;  /* 0x00000016040872a5 */ /* 0x002fe4000f8e00ff */
[----:B------:R-:W-:Y:S01]  /*47a0*/  UIMAD.WIDE.U32 UR10, UR7, UR22, URZ ;  /* 0x00000016070a72a5 */ /* 0x000fe2000f8e00ff */
[----:B------:R-:W-:Y:S02]  /*47b0*/  UMOV UR5, UR19 ;  /* 0x0000001300057c82 */ /* 0x000fe40008000000 */
[----:B------:R-:W-:Y:S03]  /*47c0*/  USHF.R.U32.HI UR6, URZ, UR49, UR5 ;  /* 0x00000031ff067299 */ /* 0x000fe60008011605 */
[----:B------:R-:W-:Y:S01]  /*47d0*/  UMOV UR5, UR27 ;  /* 0x0000001b00057c82 */ /* 0x000fe20008000000 */
[----:B------:R-:W-:Y:S02]  /*47e0*/  USEL UR6, UR13, UR6, !UP5 ;  /* 0x000000060d067287 */ /* 0x000fe4000e800000 */
[----:B------:R-:W-:Y:S03]  /*47f0*/  USHF.R.U32.HI UR12, URZ, UR45, UR5 ;  /* 0x0000002dff0c7299 */ /* 0x000fe60008011605 */
[----:B------:R-:W-:Y:S02]  /*4800*/  UMOV UR5, UR9 ;  /* 0x0000000900057c82 */ /* 0x000fe40008000000 */
[----:B------:R-:W-:Y:S03]  /*4810*/  @UP4 USHF.R.U32.HI UR4, URZ, UR23, UR5 ;  /* 0x00000017ff044299 */ /* 0x000fe60008011605 */
[----:B------:R-:W-:Y:S01]  /*4820*/  UMOV UR5, UR11 ;  /* 0x0000000b00057c82 */ /* 0x000fe20008000000 */
[----:B------:R-:W-:Y:S02]  /*4830*/  UIMAD UR4, UR42, UR4, URZ ;  /* 0x000000042a0472a4 */ /* 0x000fe4000f8e02ff */
[----:B------:R-:W-:Y:S02]  /*4840*/  @UP4 USHF.R.U32.HI UR7, URZ, UR23, UR5 ;  /* 0x00000017ff074299 */ /* 0x000fe40008011605 */
[----:B------:R-:W-:Y:S02]  /*4850*/  UIMAD.WIDE.U32 UR10, UR6, UR22, URZ ;  /* 0x00000016060a72a5 */ /* 0x000fe4000f8e00ff */
[----:B------:R-:W-:Y:S02]  /*4860*/  USEL UR5, UR14, UR12, !UP6 ;  /* 0x0000000c0e057287 */ /* 0x000fe4000f000000 */
[----:B------:R-:W-:Y:S02]  /*4870*/  UIMAD UR8, UR42, UR7, URZ ;  /* 0x000000072a0872a4 */ /* 0x000fe4000f8e02ff */
[----:B------:R-:W-:Y:S03]  /*4880*/  UISETP.GE.AND UP0, UPT, UR6, UR4, UPT ;  /* 0x000000040600728c */ /* 0x000fe6000bf06270 */
[----:B------:R-:W-:Y:S01]  /*4890*/  UMOV UR4, UR11 ;  /* 0x0000000b00047c82 */ /* 0x000fe20008000000 */
[----:B------:R-:W-:Y:S02]  /*48a0*/  UISETP.GE.OR UP0, UPT, UR5, UR8, UP0 ;  /* 0x000000080500728c */ /* 0x000fe40008706670 */
[----:B------:R-:W-:Y:S02]  /*48b0*/  USHF.R.U32.HI UR4, URZ, UR23, UR4 ;  /* 0x00000017ff047299 */ /* 0x000fe40008011604 */
[----:B------:R-:W-:Y:S02]  /*48c0*/  UIMAD.WIDE.U32 UR8, UR5, UR22, URZ ;  /* 0x00000016050872a5 */ /* 0x000fe4000f8e00ff */
[----:B------:R-:W-:Y:S04]  /*48d0*/  USEL UR10, UR6, UR4, !UP4 ;  /* 0x00000004060a7287 */ /* 0x000fe8000e000000 */
[----:B------:R-:W-:Y:S01]  /*48e0*/  UIADD3 UR11, UPT, UPT, -UR10, URZ, URZ ;  /* 0x000000ff0a0b7290 */ /* 0x000fe2000fffe1ff */
[----:B------:R-:W-:Y:S02]  /*48f0*/  @!UP0 UMOV UR4, UR9 ;  /* 0x0000000900048c82 */ /* 0x000fe40008000000 */
[----:B------:R-:W-:Y:S02]  /*4900*/  @!UP0 USHF.R.U32.HI UR4, URZ, UR23, UR4 ;  /* 0x00000017ff048299 */ /* 0x000fe40008011604 */
[----:B------:R-:W-:Y:S02]  /*4910*/  UIMAD UR8, UR42, UR11, UR6 ;  /* 0x0000000b2a0872a4 */ /* 0x000fe4000f8e0206 */
[----:B------:R-:W-:Y:S04]  /*4920*/  @!UP0 USEL UR4, UR5, UR4, !UP4 ;  /* 0x0000000405048287 */ /* 0x000fe8000e000000 */
[----:B------:R-:W-:Y:S02]  /*4930*/  @!UP0 UIMAD UR8, UR7, UR8, UR4 ;  /* 0x00000008070882a4 */ /* 0x000fe4000f8e0204 */
[----:B------:R-:W-:Y:S02]  /*4940*/  @!UP0 UIADD3 UR9, UPT, UPT, UR10, -UR4, URZ ;  /* 0x800000040a098290 */ /* 0x000fe4000fffe0ff */
[----:B------:R-:W-:Y:S02]  /*4950*/  UIADD3 UR4, UPT, UPT, -UR5, URZ, URZ ;  /* 0x000000ff05047290 */ /* 0x000fe4000fffe1ff */
[----:B------:R-:W-:Y:S02]  /*4960*/  UIADD3 UR7, UPT, UPT, -UR6, URZ, URZ ;  /* 0x000000ff06077290 */ /* 0x000fe4000fffe1ff */
[----:B------:R-:W-:Y:S02]  /*4970*/  @!UP0 UIMAD UR6, UR9, UR42, UR5 ;  /* 0x0000002a090682a4 */ /* 0x000fe4000f8e0205 */
[----:B------:R-:W-:Y:S02]  /*4980*/  UIMAD UR14, UR15, UR4, UR14 ;  /* 0x000000040f0e72a4 */ /* 0x000fe4000f8e020e */
[----:B------:R-:W-:Y:S01]  /*4990*/  UIMAD UR13, UR46, UR7, UR13 ;  /* 0x000000072e0d72a4 */ /* 0x000fe2000f8e020d */
[----:B------:R-:W-:Y:S02]  /*49a0*/  @!UP0 UMOV UR5, UR8 ;  /* 0x0000000800058c82 */ /* 0x000fe40008000000 */
[----:B------:R-:W-:Y:S02]  /*49b0*/  UIMAD UR14, UR5, UR15, UR14 ;  /* 0x0000000f050e72a4 */ /* 0x000fe4000f8e020e */
[----:B------:R-:W-:Y:S11]  /*49c0*/  UIMAD UR13, UR6, UR46, UR13 ;  /* 0x0000002e060d72a4 */ /* 0x000ff6000f8e020d */
[----:B------:R-:W-:Y:S01]  /*49d0*/  @!UPT UIADD3 URZ, UPT, UPT, URZ, URZ, URZ ;  /* 0x000000fffffff290 */ /* 0x000fe2000fffe0ff */
.L_x_81:
[----:B------:R-:W3:Y:S01]  /*49e0*/  @!UP2 LDCU.128 UR8, c[0x0][0xb10] ;  /* 0x00016200ff08a7ac */ /* 0x000ee20008000c00 */
[C---:B------:R-:W-:Y:S02]  /*49f0*/  ISETP.NE.U32.AND P1, PT, R4.reuse, RZ, PT ;  /* 0x000000ff0400720c */ /* 0x040fe40003f25070 */
[----:B------:R-:W-:Y:S02]  /*4a00*/  ISETP.NE.U32.AND P0, PT, R4, RZ, PT ;  /* 0x000000ff0400720c */ /* 0x000fe40003f05070 */
[C---:B------:R-:W-:Y:S02]  /*4a10*/  ISETP.NE.AND.EX P1, PT, R5.reuse, RZ, PT, P1 ;  /* 0x000000ff0500720c */ /* 0x040fe40003f25310 */
[----:B------:R-:W-:Y:S01]  /*4a20*/  ISETP.NE.AND.EX P0, PT, R5, RZ, PT, P0 ;  /* 0x000000ff0500720c */ /* 0x000fe20003f05300 */
[----:B------:R-:W4:Y:S01]  /*4a30*/  @!UP2 LDCU UR5, c[0x0][0xb0c] ;  /* 0x00016180ff05a7ac */ /* 0x000f220008000800 */
[----:B------:R-:W-:Y:S01]  /*4a40*/  SHF.L.U32 R9, R15, 0x1f, RZ ;  /* 0x0000001f0f097819 */ /* 0x000fe200000006ff */
[----:B------:R-:W-:Y:S02]  /*4a50*/  USHF.L.U32 UR35, UR16, 0x6, URZ ;  /* 0x0000000610237899 */ /* 0x000fe400080006ff */
[----:B------:R-:W-:Y:S02]  /*4a60*/  USHF.L.U32 UR34, UR20, 0x7, URZ ;  /* 0x0000000714227899 */ /* 0x000fe400080006ff */
[----:B---3--:R-:W-:Y:S07]  /*4a70*/  UIMAD.WIDE.U32 UR6, UR14, UR8, URZ ;  /* 0x000000080e0672a5 */ /* 0x008fee000f8e00ff */
[----:B------:R-:W-:Y:S01]  /*4a80*/  @!UP2 UMOV UR4, UR7 ;  /* 0x000000070004ac82 */ /* 0x000fe20008000000 */
[----:B----4-:R-:W-:Y:S02]  /*4a90*/  @!UP2 UISETP.NE.AND UP0, UPT, UR5, 0x1, UPT ;  /* 0x000000010500a88c */ /* 0x010fe4000bf05270 */
[----:B------:R-:W-:Y:S02]  /*4aa0*/  @!UP2 USHF.R.U32.HI UR4, URZ, UR9, UR4 ;  /* 0x00000009ff04a299 */ /* 0x000fe40008011604 */
[----:B------:R-:W-:Y:S02]  /*4ab0*/  UIMAD.WIDE.U32 UR6, UR13, UR11, URZ ;  /* 0x0000000b0d0672a5 */ /* 0x000fe4000f8e00ff */
[----:B------:R-:W-:Y:S02]  /*4ac0*/  @!UP2 USEL UR8, UR14, UR4, !UP0 ;  /* 0x000000040e08a287 */ /* 0x000fe4000c000000 */
[----:B------:R-:W-:Y:S03]  /*4ad0*/  @!UP2 UISETP.NE.AND UP0, UPT, UR10, 0x1, UPT ;  /* 0x000000010a00a88c */ /* 0x000fe6000bf05270 */
[----:B------:R-:W-:Y:S02]  /*4ae0*/  @!UP2 UMOV UR6, UR7 ;  /* 0x000000070006ac82 */ /* 0x000fe40008000000 */
[----:B------:R-:W3:Y:S02]  /*4af0*/  @!UP2 LDCU UR4, c[0x0][0xb20] ;  /* 0x00016400ff04a7ac */ /* 0x000ee40008000800 */
[----:B---3--:R-:W-:Y:S04]  /*4b00*/  @!UP2 USHF.R.U32.HI UR6, URZ, UR4, UR6 ;  /* 0x00000004ff06a299 */ /* 0x008fe80008011606 */
[----:B------:R-:W-:Y:S04]  /*4b10*/  @!UP2 USEL UR6, UR13, UR6, !UP0 ;  /* 0x000000060d06a287 */ /* 0x000fe8000c000000 */
[----:B------:R-:W-:Y:S02]  /*4b20*/  @!UP2 UIADD3 UR4, UPT, UPT, -UR8, UR6, URZ ;  /* 0x000000060804a290 */ /* 0x000fe4000fffe1ff */
[----:B------:R-:W-:Y:S02]  /*4b30*/  @!UP2 UIADD3 UR6, UPT, UPT, UR8, -UR6, URZ ;  /* 0x800000060806a290 */ /* 0x000fe4000fffe0ff */
[----:B------:R-:W-:Y:S02]  /*4b40*/  @!UP2 UIMAD UR14, UR4, UR5, UR14 ;  /* 0x00000005040ea2a4 */ /* 0x000fe4000f8e020e */
[----:B------:R-:W-:Y:S01]  /*4b50*/  @!UP2 UIMAD UR13, UR6, UR10, UR13 ;  /* 0x0000000a060da2a4 */ /* 0x000fe2000f8e020d */
[----:B------:R-:W-:Y:S11]  /*4b60*/  BRA.U UP3, `(.L_x_82) ;  /* 0x0000000103107547 */ /* 0x000ff6000b800000 */
[----:B--2---:R-:W-:Y:S04]  /*4b70*/  MOV R0, UR48 ;  /* 0x0000003000007c02 */ /* 0x004fe80008000f00 */
[----:B------:R-:W-:Y:S04]  /*4b80*/  SHF.L.U32 R11, R0, 0x1f, RZ ;  /* 0x0000001f000b7819 */ /* 0x000fe800000006ff */
[----:B------:R-:W2:Y:S02]  /*4b90*/  SYNCS.PHASECHK.TRANS64.TRYWAIT P2, [UR21+0xc8], R11 ;  /* 0x0000c80bff0075a7 */ /* 0x000ea40008041115 */
[----:B--2---:R-:W-:Y:S05]  /*4ba0*/  @!P2 BRA `(.L_x_83) ;  /* 0x0000004800cca947 */ /* 0x004fea0003800000 */
.L_x_82:
[----:B------:R-:W-:Y:S05]  /*4bb0*/  @!P1 BRA `(.L_x_84) ;  /* 0x0000000000309947 */ /* 0x000fea0003800000 */
[----:B------:R-:W-:Y:S01]  /*4bc0*/  ISETP.NE.U32.AND P1, PT, R2, RZ, PT ;  /* 0x000000ff0200720c */ /* 0x000fe20003f25070 */
[----:B------:R-:W3:Y:S01]  /*4bd0*/  LDCU.64 UR4, c[0x0][0x358] ;  /* 0x00006b00ff0477ac */ /* 0x000ee20008000a00 */
[----:B------:R-:W-:Y:S02]  /*4be0*/  IMAD.MOV.U32 R63, RZ, RZ, 0x1 ;  /* 0x00000001ff3f7424 */ /* 0x000fe400078e00ff */
[----:B------:R-:W-:Y:S11]  /*4bf0*/  ISETP.NE.AND.EX P1, PT, R3, RZ, PT, P1 ;  /* 0x000000ff0300720c */ /* 0x000ff60003f25310 */
[----:B------:R-:W-:Y:S02]  /*4c00*/  @!UPT UIADD3 URZ, UPT, UPT, URZ, URZ, URZ ;  /* 0x000000fffffff290 */ /* 0x000fe4000fffe0ff */
[----:B--2---:R-:W2:Y:S01]  /*4c10*/  @P1 LDC.64 R10, c[0x0][0x888] ;  /* 0x00022200ff0a1b82 */ /* 0x004ea20000000a00 */
[----:B------:R-:W-:Y:S04]  /*4c20*/  @P1 IMAD R0, R4, UR36, RZ ;  /* 0x0000002404001c24 */ /* 0x000fe8000f8e02ff */
[----:B--2---:R-:W-:Y:S04]  /*4c30*/  @P1 IMAD.WIDE R10, R0, 0x4, R10 ;  /* 0x00000004000a1825 */ /* 0x004fe800078e020a */
[----:B------:R-:W-:Y:S01]  /*4c40*/  HFMA2 R0, -RZ, RZ, 0, 5.9604644775390625e-08 ;  /* 0x00000001ff007431 */ /* 0x000fe200000001ff */
[----:B---3-5:R3:W5:Y:S04]  /*4c50*/  @P1 LDG.E R27, desc[UR4][R10.64] ;  /* 0x000000040a1b1981 */ /* 0x028768000c1e1900 */
[----:B------:R-:W-:Y:S01]  /*4c60*/  @!P1 PRMT R63, R0, 0x7610, R63 ;  /* 0x00007610003f9816 */ /* 0x000fe2000000003f */
[----:B---3--:R-:W4:Y:S06]  /*4c70*/  @!P1 LDC R27, c[0x0][0x880] ;  /* 0x00022000ff1b9b82 */ /* 0x008f2c0000000800 */
.L_x_84:
[----:B----45:R-:W-:Y:S01]  /*4c80*/  @!P0 FSETP.EQ.AND P1, PT, R27, RZ, PT ;  /* 0x000000ff1b00820b */ /* 0x030fe20003f22000 */
[----:B------:R-:W-:Y:S01]  /*4c90*/  @!UPT UIADD3 URZ, UPT, UPT, URZ, URZ, URZ ;  /* 0x000000fffffff290 */ /* 0x000fe2000fffe0ff */
[----:B------:R-:W-:Y:S11]  /*4ca0*/  @!P0 BRA `(.L_x_85) ;  /* 0x0000000000188947 */ /* 0x000ff60003800000 */
[----:B------:R-:W-:Y:S02]  /*4cb0*/  LOP3.LUT P0, RZ, R63, 0xff, RZ, 0xc0, !PT ;  /* 0x000000ff3fff7812 */ /* 0x000fe4000780c0ff */
[----:B------:R-:W-:Y:S04]  /*4cc0*/  ISETP.NE.U32.AND P1, PT, R2, RZ, PT ;  /* 0x000000ff0200720c */ /* 0x000fe80003f25070 */
[----:B------:R-:W-:Y:S04]  /*4cd0*/  ISETP.NE.AND.EX P1, PT, R3, RZ, PT, P1 ;  /* 0x000000ff0300720c */ /* 0x000fe80003f25310 */
[----:B------:R-:W-:Y:S03]  /*4ce0*/  PLOP3.LUT P1, PT, P1, PT, PT, 0x8, 0x80 ;  /* 0x000000000080781c */ /* 0x000fe60000f2e170 */
[----:B------:R-:W-:Y:S11]  /*4cf0*/  @P0 FSETP.EQ.AND P1, PT, R27, RZ, PT ;  /* 0x000000ff1b00020b */ /* 0x000ff60003f22000 */
[----:B------:R-:W-:Y:S02]  /*4d00*/  @!UPT UIADD3 URZ, UPT, UPT, URZ, URZ, URZ ;  /* 0x000000fffffff290 */ /* 0x000fe4000fffe0ff */
.L_x_85:
[----:B------:R-:W3:Y:S01]  /*4d10*/  SYNCS.PHASECHK.TRANS64.TRYWAIT P2, [UR21+0xa0], R9 ;  /* 0x0000a009ff0075a7 */ /* 0x000ee20008041115 */
[----:B------:R-:W-:Y:S04]  /*4d20*/  ELECT P0, URZ, PT ;  /* 0x0000000000ff782f */ /* 0x000fe80003800000 */
[----:B------:R-:W-:Y:S11]  /*4d30*/  PLOP3.LUT P1, PT, P1, P0, PT, 0xf2, 0x2f ;  /* 0x00000000002f781c */ /* 0x000ff60000f21e72 */
[----:B------:R-:W-:Y:S02]  /*4d40*/  @!UPT UIADD3 URZ, UPT, UPT, URZ, URZ, URZ ;  /* 0x000000fffffff290 */ /* 0x000fe4000fffe0ff */
[----:B------:R-:W-:Y:S05]  /*4d50*/  @!P1 IADD3 R8, P0, PT, R16, 0x580, RZ ;  /* 0x0000058010089810 */ /* 0x000fea0007f1e0ff */
[----:B------:R-:W-:Y:S01]  /*4d60*/  @!P1 IMAD.X R6, RZ, RZ, R17, P0 ;  /* 0x000000ffff069224 */ /* 0x000fe200000e0611 */
[----:B---3--:R-:W-:Y:S07]  /*4d70*/  @!P2 BRA `(.L_x_86) ;  /* 0x000000480070a947 */ /* 0x008fee0003800000 */
.L_x_181:
[----:B------:R-:W-:Y:S01]  /*4d80*/  @!P1 R2UR UR5, R8 ;  /* 0x00000000080592ca */ /* 0x000fe200000e0000 */
[----:B------:R-:W-:Y:S01]  /*4d90*/  VOTEU.ALL UP0, P1 ;  /* 0x0000000000ff7886 */ /* 0x000fe20000800000 */
[----:B------:R-:W-:Y:S01]  /*4da0*/  @!P1 R2UR UR4, R6 ;  /* 0x00000000060492ca */ /* 0x000fe200000e0000 */
[----:B--2---:R-:W-:Y:S01]  /*4db0*/  @!P1 IMAD.MOV.U32 R0, RZ, RZ, 0x2000 ;  /* 0x00002000ff009424 */ /* 0x004fe200078e00ff */
[----:B------:R-:W-:Y:S01]  /*4dc0*/  UMOV UR6, 0x0 ;  /* 0x0000000000067882 */ /* 0x000fe20000000000 */
[----:B------:R-:W-:Y:S01]  /*4dd0*/  UMOV UR7, 0x10000000 ;  /* 0x1000000000077882 */ /* 0x000fe20000000000 */
[----:B------:R-:W-:Y:S01]  /*4de0*/  @!UP0 UIADD3 UR32, UPT, UPT, UR21, 0x400, URZ ;  /* 0x0000040015208890 */ /* 0x000fe2000fffe0ff */
[----:B------:R-:W-:Y:S01]  /*4df0*/  @!P1 IADD3 R8, P0, PT, R16, 0x580, RZ ;  /* 0x0000058010089810 */ /* 0x000fe20007f1e0ff */
[----:B------:R-:W-:Y:S04]  /*4e00*/  VOTEU.ALL UP0, P1 ;  /* 0x0000000000ff7886 */ /* 0x000fe80000800000 */
[----:B------:R-:W-:Y:S02]  /*4e10*/  @!P1 IMAD.X R6, RZ, RZ, R17, P0 ;  /* 0x000000ffff069224 */ /* 0x000fe400000e0611 */
[----:B------:R-:W-:Y:S02]  /*4e20*/  IMAD.U32 R10, RZ, RZ, UR5 ;  /* 0x00000005ff0a7e24 */ /* 0x000fe4000f8e00ff */
[----:B------:R-:W-:Y:S03]  /*4e30*/  IMAD.U32 R11, RZ, RZ, UR4 ;  /* 0x00000004ff0b7e24 */ /* 0x000fe6000f8e00ff */
[----:B------:R-:W-:Y:S02]  /*4e40*/  @!P1 R2UR UR4, R10 ;  /* 0x000000000a0492ca */ /* 0x000fe400000e0000 */
[----:B------:R-:W-:Y:S11]  /*4e50*/  @!P1 R2UR UR5, R11 ;  /* 0x000000000b0592ca */ /* 0x000ff600000e0000 */
[----:B------:R-:W-:Y:S02]  /*4e60*/  @!UPT UIADD3 URZ, UPT, UPT, URZ, URZ, URZ ;  /* 0x000000fffffff290 */ /* 0x000fe4000fffe0ff */
[----:B------:R2:W-:Y:S01]  /*4e70*/  @!UP0 UTMALDG.3D [UR32], [UR4], desc[UR6] ;  /* 0x00000620040085b4 */ /* 0x0005e20008011000 */
[----:B------:R2:W-:Y:S01]  /*4e80*/  @!P1 SYNCS.ARRIVE.TRANS64.RED.A0TR RZ, [UR21+0x80], R0 ;  /* 0x00008000ffff99a7 */ /* 0x0005e20008300415 */
[----:B------:R-:W-:Y:S01]  /*4e90*/  SYNCS.ARRIVE.TRANS64.RED.A1T0 RZ, [UR40], RZ ;  /* 0x000000ffffff79a7 */ /* 0x000fe20008100428 */
[----:B------:R-:W3:Y:S02]  /*4ea0*/  SYNCS.PHASECHK.TRANS64.TRYWAIT P2, [UR21+0xa8], R9 ;  /* 0x0000a809ff0075a7 */ /* 0x000ee40008041115 */
[----:B--23--:R-:W-:Y:S05]  /*4eb0*/  @!P2 BRA `(.L_x_87) ;  /* 0x000000480038a947 */ /* 0x00cfea0003800000 */
.L_x_183:
        /* <DEDUP_REMOVED lines=8> */
[----:B------:R-:W-:Y:S01]  /*4f40*/  @!UP0 UIADD3 UR24, UPT, UPT, UR21, 0x2400, URZ ;  /* 0x0000240015188890 */ /* 0x000fe2000fffe0ff */
[----:B------:R-:W-:Y:S01]  /*4f50*/  VOTEU.ALL UP0, P1 ;  /* 0x0000000000ff7886 */ /* 0x000fe20000800000 */
[----:B------:R-:W-:Y:S01]  /*4f60*/  UMOV UR27, UR35 ;  /* 0x00000023001b7c82 */ /* 0x000fe20008000000 */
[----:B------:R-:W-:Y:S02]  /*4f70*/  UMOV UR28, UR36 ;  /* 0x00000024001c7c82 */ /* 0x000fe40008000000 */
[----:B------:R-:W-:Y:S02]  /*4f80*/  IMAD.U32 R10, RZ, RZ, UR5 ;  /* 0x00000005ff0a7e24 */ /* 0x000fe4000f8e00ff */
[----:B------:R-:W-:Y:S02]  /*4f90*/  IMAD.U32 R11, RZ, RZ, UR4 ;  /* 0x00000004ff0b7e24 */ /* 0x000fe4000f8e00ff */
[----:B------:R-:W-:Y:S01]  /*4fa0*/  @!P1 IMAD.X R6, RZ, RZ, R17, P0 ;  /* 0x000000ffff069224 */ /* 0x000fe200000e0611 */
        /* <DEDUP_REMOVED lines=8> */
.L_x_185:
[----:B------:R-:W-:Y:S01]  /*5030*/  @!P1 R2UR UR5, R8 ;  /* 0x00000000080592ca */ /* 0x000fe200000e0000 */
[----:B------:R-:W-:Y:S01]  /*5040*/  VOTEU.ALL UP0, P1 ;  /* 0x0000000000ff7886 */ /* 0x000fe20000800000 */
[----:B------:R-:W-:Y:S01]  /*5050*/  @!P1 R2UR UR4, R6 ;  /* 0x00000000060492ca */ /* 0x000fe200000e0000 */
[----:B--2---:R-:W-:Y:S01]  /*5060*/  @!P1 IMAD.MOV.U32 R0, RZ, RZ, 0x2000 ;  /* 0x00002000ff009424 */ /* 0x004fe200078e00ff */
[----:B------:R-:W-:Y:S01]  /*5070*/  UMOV UR6, 0x0 ;  /* 0x0000000000067882 */ /* 0x000fe20000000000 */
[----:B------:R-:W-:Y:S01]  /*5080*/  UMOV UR7, 0x10000000 ;  /* 0x1000000000077882 */ /* 0x000fe20000000000 */
[----:B------:R-:W-:Y:S01]  /*5090*/  @!UP0 UIADD3 UR18, UPT, UPT, UR34, 0x40, URZ ;  /* 0x0000004022128890 */ /* 0x000fe2000fffe0ff */
[----:B------:R-:W-:Y:S01]  /*50a0*/  VIADD R14, R14, 0x1 ;  /* 0x000000010e0e7836 */ /* 0x000fe20000000000 */
[----:B------:R-:W-:Y:S01]  /*50b0*/  @!UP0 UIADD3 UR16, UPT, UPT, UR21, 0x4400, URZ ;  /* 0x0000440015108890 */ /* 0x000fe2000fffe0ff */
[----:B------:R-:W-:Y:S01]  /*50c0*/  VOTEU.ALL UP0, P1 ;  /* 0x0000000000ff7886 */ /* 0x000fe20000800000 */
[----:B------:R-:W-:Y:S01]  /*50d0*/  UMOV UR19, UR35 ;  /* 0x0000002300137c82 */ /* 0x000fe20008000000 */
[----:B------:R-:W-:Y:S02]  /*50e0*/  UMOV UR20, UR36 ;  /* 0x0000002400147c82 */ /* 0x000fe40008000000 */
        /* <DEDUP_REMOVED lines=10> */
.L_x_187:
[----:B------:R-:W-:Y:S01]  /*5190*/  @!P1 IADD3 R6, P0, PT, R16, 0x580, RZ ;  /* 0x0000058010069810 */ /* 0x000fe20007f1e0ff */
[----:B------:R-:W-:Y:S01]  /*51a0*/  VOTEU.ALL UP0, P1 ;  /* 0x0000000000ff7886 */ /* 0x000fe20000800000 */
[----:B------:R-:W-:Y:S01]  /*51b0*/  UMOV UR6, 0x0 ;  /* 0x0000000000067882 */ /* 0x000fe20000000000 */
[----:B------:R-:W-:Y:S01]  /*51c0*/  UMOV UR7, 0x10000000 ;  /* 0x1000000000077882 */ /* 0x000fe20000000000 */
[----:B------:R-:W-:Y:S01]  /*51d0*/  @!P1 R2UR UR5, R6 ;  /* 0x00000000060592ca */ /* 0x000fe200000e0000 */
[----:B--2---:R-:W-:Y:S01]  /*51e0*/  @!P1 IMAD.X R0, RZ, RZ, R17, P0 ;  /* 0x000000ffff009224 */ /* 0x004fe200000e0611 */
[----:B------:R-:W-:Y:S01]  /*51f0*/  @!UP0 UIADD3 UR10, UPT, UPT, UR34, 0x60, URZ ;  /* 0x00000060220a8890 */ /* 0x000fe2000fffe0ff */
[----:B------:R-:W-:Y:S01]  /*5200*/  R2UR UR18, R65 ;  /* 0x00000000411272ca */ /* 0x000fe200000e0000 */
[----:B------:R-:W-:Y:S01]  /*5210*/  @!UP0 UIADD3 UR8, UPT, UPT, UR21, 0x6400, URZ ;  /* 0x0000640015088890 */ /* 0x000fe2000fffe0ff */
[----:B------:R-:W-:Y:S01]  /*5220*/  R2UR UR16, R66 ;  /* 0x00000000421072ca */ /* 0x000fe200000e0000 */
[----:B------:R-:W-:Y:S01]  /*5230*/  @!UP0 UIADD3 UR9, UPT, UPT, UR21, 0x98, URZ ;  /* 0x0000009815098890 */ /* 0x000fe2000fffe0ff */
[----:B------:R-:W-:Y:S01]  /*5240*/  @!P1 R2UR UR4, R0 ;  /* 0x00000000000492ca */ /* 0x000fe200000e0000 */
[----:B------:R-:W-:Y:S01]  /*5250*/  VOTEU.ALL UP0, P1 ;  /* 0x0000000000ff7886 */ /* 0x000fe20000800000 */
[----:B------:R-:W-:Y:S01]  /*5260*/  UMOV UR11, UR35 ;  /* 0x00000023000b7c82 */ /* 0x000fe20008000000 */
[----:B------:R-:W-:Y:S01]  /*5270*/  UMOV UR12, UR36 ;  /* 0x00000024000c7c82 */ /* 0x000fe20008000000 */
[C---:B------:R-:W-:Y:S01]  /*5280*/  ISETP.NE.AND P0, PT, R14.reuse, 0x2, PT ;  /* 0x000000020e00780c */ /* 0x040fe20003f05270 */
[----:B------:R-:W-:Y:S01]  /*5290*/  UPLOP3.LUT UP3, UPT, UPT, UPT, UPT, 0x80, 0x8 ;  /* 0x000000000008789c */ /* 0x000fe20003f6f070 */
[----:B------:R-:W-:Y:S01]  /*52a0*/  IMAD.U32 R8, RZ, RZ, UR5 ;  /* 0x00000005ff087e24 */ /* 0x000fe2000f8e00ff */
[----:B------:R-:W-:Y:S01]  /*52b0*/  LOP3.LUT R15, R15, 0x1, RZ, 0x3c, !PT ;  /* 0x000000010f0f7812 */ /* 0x000fe200078e3cff */
[----:B------:R-:W-:Y:S01]  /*52c0*/  UMOV UR36, UR29 ;  /* 0x0000001d00247c82 */ /* 0x000fe20008000000 */
[----:B------:R-:W-:Y:S01]  /*52d0*/  SEL R0, RZ, 0x1, P0 ;  /* 0x00000001ff007807 */ /* 0x000fe20000000000 */
[----:B------:R-:W-:Y:S01]  /*52e0*/  UIADD3 UR20, UPT, UPT, UR13, UR18, URZ ;  /* 0x000000120d147290 */ /* 0x000fe2000fffe0ff */
[----:B------:R-:W-:Y:S01]  /*52f0*/  SEL R14, R14, RZ, P0 ;  /* 0x000000ff0e0e7207 */ /* 0x000fe20000000000 */
[----:B------:R-:W-:Y:S01]  /*5300*/  UIADD3 UR16, UPT, UPT, UR14, UR16, URZ ;  /* 0x000000100e107290 */ /* 0x000fe2000fffe0ff */
[----:B------:R-:W-:Y:S01]  /*5310*/  IMAD.U32 R9, RZ, RZ, UR4 ;  /* 0x00000004ff097e24 */ /* 0x000fe2000f8e00ff */
[----:B------:R-:W-:Y:S02]  /*5320*/  @!P1 R2UR UR4, R8 ;  /* 0x00000000080492ca */ /* 0x000fe400000e0000 */
[----:B------:R-:W-:Y:S02]  /*5330*/  LOP3.LUT R13, R13, R0, RZ, 0x3c, !PT ;  /* 0x000000000d0d7212 */ /* 0x000fe400078e3cff */
[----:B------:R-:W-:Y:S11]  /*5340*/  @!P1 R2UR UR5, R9 ;  /* 0x00000000090592ca */ /* 0x000ff600000e0000 */
[----:B------:R-:W-:Y:S02]  /*5350*/  @!UPT UIADD3 URZ, UPT, UPT, URZ, URZ, URZ ;  /* 0x000000fffffff290 */ /* 0x000fe4000fffe0ff */
[----:B------:R2:W-:Y:S01]  /*5360*/  @!UP0 UTMALDG.3D [UR8], [UR4], desc[UR6] ;  /* 0x00000608040085b4 */ /* 0x0005e20008011000 */
[----:B------:R2:W-:Y:S01]  /*5370*/  @!P1 SYNCS.ARRIVE.TRANS64.RED.A0TR RZ, [UR21+0x98], R7 ;  /* 0x00009807ffff99a7 */ /* 0x0005e20008300415 */
[----:B------:R-:W-:Y:S01]  /*5380*/  SYNCS.ARRIVE.TRANS64.RED.A1T0 RZ, [UR37], RZ ;  /* 0x000000ffffff79a7 */ /* 0x000fe20008100425 */
[----:B------:R-:W-:Y:S05]  /*5390*/  BRA.U UP1, `(.L_x_90) ;  /* 0xfffffff101707547 */ /* 0x000fea000b83ffff */
[----:B------:R-:W-:-:S04]  /*53a0*/  SHF.L.U32 R3, R15, 0x1f, RZ ;  /* 0x0000001f0f037819 */ /* 0x000fc800000006ff */
[----:B------:R-:W3:Y:S02]  /*53b0*/  SYNCS.PHASECHK.TRANS64.TRYWAIT P0, [UR21+0xa0], R3 ;  /* 0x0000a003ff0075a7 */ /* 0x000ee40008001115 */
[----:B---3--:R-:W-:Y:S05]  /*53c0*/  @!P0 BRA `(.L_x_91) ;  /* 0x00000044003c8947 */ /* 0x008fea0003800000 */
.L_x_189:
[----:B------:R-:W4:Y:S02]  /*53d0*/  SYNCS.PHASECHK.TRANS64.TRYWAIT P0, [UR21+0xa8], R3 ;  /* 0x0000a803ff0075a7 */ /* 0x000f240008001115 */
[----:B----4-:R-:W-:Y:S05]  /*53e0*/  @!P0 BRA `(.L_x_92) ;  /* 0x00000044004c8947 */ /* 0x010fea0003800000 */
.L_x_191:
[----:B------:R-:W4:Y:S02]  /*53f0*/  SYNCS.PHASECHK.TRANS64.TRYWAIT P0, [UR21+0xb0], R3 ;  /* 0x0000b003ff0075a7 */ /* 0x000f240008001115 */
[----:B----4-:R-:W-:Y:S05]  /*5400*/  @!P0 BRA `(.L_x_93) ;  /* 0x00000044005c8947 */ /* 0x010fea0003800000 */
.L_x_193:
[----:B---3--:R-:W-:-:S07]  /*5410*/  MOV R0, UR21 ;  /* 0x0000001500007c02 */ /* 0x008fce0008000f00 */
.L_x_94:
[----:B---3--:R-:W-:-:S04]  /*5420*/  SHF.L.U32 R3, R15, 0x1f, RZ ;  /* 0x0000001f0f037819 */ /* 0x008fc800000006ff */
[----:B------:R3:W4:Y:S03]  /*5430*/  SYNCS.PHASECHK.TRANS64.TRYWAIT P0, [R0+URZ+0xb8], R3 ;  /* 0x0000b803000075a7 */ /* 0x00072600080011ff */
[----:B----4-:R-:W-:Y:S05]  /*5440*/  @!P0 NANOSLEEP.SYNCS 0x989680 ;  /* 0x009896800000895d */ /* 0x010fea0003900000 */
[----:B------:R-:W4:Y:S02]  /*5450*/  @!P0 SYNCS.PHASECHK.TRANS64 P0, [R0+URZ+0xb8], R3 ;  /* 0x0000b803000085a7 */ /* 0x000f2400080010ff */
[----:B-12-4-:R-:W-:Y:S05]  /*5460*/  @P0 EXIT ;  /* 0x000000000000094d */ /* 0x016fea0003800000 */
[----:B------:R-:W-:Y:S05]  /*5470*/  BRA `(.L_x_94) ;  /* 0xfffffffc00e87947 */ /* 0x000fea000383ffff */
.L_x_79:
[----:B------:R-:W-:-:S06]  /*5480*/  UISETP.GE.AND UP0, UPT, UR17, 0x4, UPT ;  /* 0x000000041100788c */ /* 0x000fcc000bf06270 */
[----:B------:R-:W-:-:S13]  /*5490*/  PLOP3.LUT P0, PT, PT, PT, UP0, 0x80, 0x8 ;  /* 0x000000000008781c */ /* 0x000fda0003f0f008 */
[----:B-1----:R-:W-:Y:S05]  /*54a0*/  @!P0 EXIT ;  /* 0x000000000000894d */ /* 0x002fea0003800000 */
[----:B------:R-:W1:Y:S08]  /*54b0*/  S2UR UR4, SR_CgaCtaId ;  /* 0x00000000000479c3 */ /* 0x000e700000008800 */
[----:B------:R-:W-:Y:S01]  /*54c0*/  BAR.SYNC.DEFER_BLOCKING 0x6, 0xa0 ;  /* 0x0182800000007b1d */ /* 0x000fe20000010000 */
[C---:B------:R-:W-:Y:S01]  /*54d0*/  IMAD.SHL.U32 R5, R76.reuse, 0x20, RZ ;  /* 0x000000204c057824 */ /* 0x040fe200078e00ff */
[C---:B------:R-:W-:Y:S01]  /*54e0*/  R2P PR, R76.reuse, 0x6 ;  /* 0x000000064c007804 */ /* 0x040fe20000000000 */
[C---:B------:R-:W-:Y:S01]  /*54f0*/  IMAD.SHL.U32 R2, R76.reuse, 0x4, RZ ;  /* 0x000000044c027824 */ /* 0x040fe200078e00ff */
[----:B------:R-:W-:Y:S01]  /*5500*/  CS2R R70, SRZ ;  /* 0x0000000000467805 */ /* 0x000fe2000001ff00 */
[----:B------:R-:W-:Y:S01]  /*5510*/  IMAD.U32 R23, R76, 0x10000, RZ ;  /* 0x000100004c177824 */ /* 0x000fe200078e00ff */
[----:B------:R-:W-:-:S02]  /*5520*/  UMOV UR44, 0x400 ;  /* 0x00000400002c7882 */ /* 0x000fc40000000000 */
[----:B------:R-:W2:Y:S01]  /*5530*/  LDC.64 R60, c[0x0][0x8b0] ;  /* 0x00022c00ff3c7b82 */ /* 0x000ea20000000a00 */
[C---:B------:R-:W-:Y:S01]  /*5540*/  LOP3.LUT R3, R5.reuse, 0xe0, RZ, 0xc0, !PT ;  /* 0x000000e005037812 */ /* 0x040fe200078ec0ff */
[----:B------:R-:W-:Y:S01]  /*5550*/  IMAD.SHL.U32 R62, R76, 0x10, RZ ;  /* 0x000000104c3e7824 */ /* 0x000fe200078e00ff */
[----:B------:R-:W-:Y:S01]  /*5560*/  LOP3.LUT R5, R5, 0x100, RZ, 0xc0, !PT ;  /* 0x0000010005057812 */ /* 0x000fe200078ec0ff */
[----:B------:R-:W-:Y:S01]  /*5570*/  IMAD.MOV.U32 R75, RZ, RZ, 0x10 ;  /* 0x00000010ff4b7424 */ /* 0x000fe200078e00ff */
[----:B------:R-:W-:Y:S01]  /*5580*/  LOP3.LUT R2, R3, 0x1c, R2, 0xf8, !PT ;  /* 0x0000001c03027812 */ /* 0x000fe200078ef802 */
[----:B------:R-:W-:Y:S01]  /*5590*/  IMAD.MOV.U32 R74, RZ, RZ, 0x20 ;  /* 0x00000020ff4a7424 */ /* 0x000fe200078e00ff */
[----:B------:R-:W-:Y:S01]  /*55a0*/  SHF.R.U32.HI R3, RZ, 0x2, R76 ;  /* 0x00000002ff037819 */ /* 0x000fe2000001164c */
[----:B------:R-:W3:Y:S01]  /*55b0*/  LDC.64 R42, c[0x0][0x8a8] ;  /* 0x00022a00ff2a7b82 */ /* 0x000ee20000000a00 */
[----:B------:R-:W-:Y:S01]  /*55c0*/  LOP3.LUT R23, R23, 0x600000, RZ, 0xc0, !PT ;  /* 0x0060000017177812 */ /* 0x000fe200078ec0ff */
[----:B------:R-:W-:Y:S01]  /*55d0*/  IMAD.MOV.U32 R73, RZ, RZ, 0x1 ;  /* 0x00000001ff497424 */ /* 0x000fe200078e00ff */
[----:B------:R-:W-:Y:S01]  /*55e0*/  LOP3.LUT R62, R5, 0x600, R62, 0xf8, !PT ;  /* 0x00000600053e7812 */ /* 0x000fe200078ef83e */
[----:B------:R-:W-:Y:S01]  /*55f0*/  IMAD.MOV.U32 R22, RZ, RZ, RZ ;  /* 0x000000ffff167224 */ /* 0x000fe200078e00ff */
[----:B------:R-:W-:Y:S01]  /*5600*/  LOP3.LUT R3, R2, 0x4, R3, 0x78, !PT ;  /* 0x0000000402037812 */ /* 0x000fe200078e7803 */
[----:B------:R-:W-:Y:S01]  /*5610*/  IMAD.MOV.U32 R72, RZ, RZ, RZ ;  /* 0x000000ffff487224 */ /* 0x000fe200078e00ff */
[----:B------:R-:W-:Y:S01]  /*5620*/  LOP3.LUT R76, R76, 0x60, RZ, 0xc0, !PT ;  /* 0x000000604c4c7812 */ /* 0x000fe200078ec0ff */
[----:B-1----:R-:W-:Y:S01]  /*5630*/  ULEA UR44, UR4, UR44, 0x18 ;  /* 0x0000002c042c7291 */ /* 0x002fe2000f8ec0ff */
[----:B------:R-:W-:Y:S01]  /*5640*/  LOP3.LUT R62, R62, R3, RZ, 0xfc, !PT ;  /* 0x000000033e3e7212 */ /* 0x000fe200078efcff */
[----:B------:R-:W1:Y:S01]  /*5650*/  LDCU UR59, c[0x0][0x370] ;  /* 0x00006e00ff3b77ac */ /* 0x000e620008000800 */
[----:B------:R-:W-:-:S02]  /*5660*/  SEL R75, R75, 0xfffffff0, !P2 ;  /* 0xfffffff04b4b7807 */ /* 0x000fc40005000000 */
[----:B------:R-:W-:Y:S01]  /*5670*/  SEL R74, R74, 0xffffffe0, !P1 ;  /* 0xffffffe04a4a7807 */ /* 0x000fe20004800000 */
[----:B------:R-:W-:Y:S01]  /*5680*/  UIADD3 UR4, UPT, UPT, UR44, 0x400, URZ ;  /* 0x000004002c047890 */ /* 0x000fe2000fffe0ff */
[----:B------:R-:W4:Y:S02]  /*5690*/  LDCU UR43, c[0x0][0xb0c] ;  /* 0x00016180ff2b77ac */ /* 0x000f240008000800 */
[----:B------:R-:W1:Y:S03]  /*56a0*/  LDS R0, [UR44+0x180] ;  /* 0x0001802cff007984 */ /* 0x000e660008000800 */
[----:B------:R-:W-:Y:S01]  /*56b0*/  IMAD.U32 R68, RZ, RZ, UR4 ;  /* 0x00000004ff447e24 */ /* 0x000fe2000f8e00ff */
[----:B------:R-:W1:Y:S01]  /*56c0*/  LDCU UR39, c[0x0][0xb30] ;  /* 0x00016600ff2777ac */ /* 0x000e620008000800 */
[----:B------:R-:W1:Y:S01]  /*56d0*/  LDCU.64 UR56, c[0x0][0x888] ;  /* 0x00011100ff3877ac */ /* 0x000e620008000a00 */
[----:B------:R-:W1:Y:S01]  /*56e0*/  LDCU.64 UR40, c[0x0][0xb28] ;  /* 0x00016500ff2877ac */ /* 0x000e620008000a00 */
[----:B------:R-:W1:Y:S01]  /*56f0*/  LDCU.64 UR62, c[0x0][0x890] ;  /* 0x00011200ff3e77ac */ /* 0x000e620008000a00 */
[----:B------:R-:W1:Y:S01]  /*5700*/  LDCU.128 UR52, c[0x0][0xb10] ;  /* 0x00016200ff3477ac */ /* 0x000e620008000c00 */
[----:B------:R-:W1:Y:S01]  /*5710*/  LDCU UR58, c[0x0][0x374] ;  /* 0x00006e80ff3a77ac */ /* 0x000e620008000800 */
[----:B------:R-:W-:Y:S01]  /*5720*/  UMOV UR47, URZ ;  /* 0x000000ff002f7c82 */ /* 0x000fe20008000000 */
[----:B------:R-:W-:Y:S01]  /*5730*/  UMOV UR46, URZ ;  /* 0x000000ff002e7c82 */ /* 0x000fe20008000000 */
[----:B-1234-:R-:W-:-:S07]  /*5740*/  IMAD.IADD R23, R0, 0x1, R23 ;  /* 0x0000000100177824 */ /* 0x01efce00078e0217 */
.L_x_138:
[C---:B------:R-:W-:Y:S02]  /*5750*/  LEA R3, R70.reuse, UR44, 0x3 ;  /* 0x0000002c46037c11 */ /* 0x040fe4000f8e18ff */
[----:B------:R-:W-:Y:S02]  /*5760*/  SHF.L.U32 R0, R71, 0x1f, RZ ;  /* 0x0000001f47007819 */ /* 0x000fe400000006ff */
[----:B-1----:R-:W-:Y:S02]  /*5770*/  LEA R5, R70, UR44, 0x4 ;  /* 0x0000002c46057c11 */ /* 0x002fe4000f8e20ff */
[----:B------:R-:W1:Y:S02]  /*5780*/  SYNCS.PHASECHK.TRANS64.TRYWAIT P0, [R3+URZ+0xd0], R0 ;  /* 0x0000d000030075a7 */ /* 0x000e6400080011ff */
[----:B-1----:R-:W-:Y:S05]  /*5790*/  @!P0 BRA `(.L_x_95) ;  /* 0x0000004000908947 */ /* 0x002fea0003800000 */
.L_x_194:
[----:B------:R-:W2:Y:S01]  /*57a0*/  LDS.128 R4, [R5+0x160] ;  /* 0x0001600005047984 */ /* 0x000ea20000000c00 */
        /* <DEDUP_REMOVED lines=10> */
[----:B------:R-:W-:Y:S01]  /*5850*/  PLOP3.LUT P0, PT, PT, PT, UP1, 0x80, 0x8 ;  /* 0x000000000008781c */ /* 0x000fe20003f0f018 */
[----:B------:R-:W-:Y:S11]  /*5860*/  UP2UR UR61, UPR, URZ, 0x2 ;  /* 0x00000002ff3d7883 */ /* 0x000ff60008000000 */
[----:B------:R-:W-:Y:S01]  /*5870*/  @!UPT UIADD3 URZ, UPT, UPT, URZ, URZ, URZ ;  /* 0x000000fffffff290 */ /* 0x000fe2000fffe0ff */
[----:B-1----:R-:W-:Y:S02]  /*5880*/  @P0 SHF.R.U32.HI R0, RZ, 0x10, R5 ;  /* 0x00000010ff000819 */ /* 0x002fe40000011605 */
        /* <DEDUP_REMOVED lines=12> */
[----:B------:R-:W2:Y:S01]  /*5950*/  LDCU UR12, c[0x0][0xb20] ;  /* 0x00016400ff0c77ac */ /* 0x000ea20008000800 */
[----:B------:R-:W-:Y:S02]  /*5960*/  UIMAD.WIDE.U32 UR4, UR58, UR55, URZ ;  /* 0x000000373a0472a5 */ /* 0x000fe4000f8e00ff */
[----:B------:R-:W-:Y:S02]  /*5970*/  UIMAD.WIDE.U32 UR6, UR59, UR52, URZ ;  /* 0x000000343b0672a5 */ /* 0x000fe4000f8e00ff */
[----:B------:R-:W-:Y:S02]  /*5980*/  UISETP.NE.AND UP0, UPT, UR54, 0x1, UPT ;  /* 0x000000013600788c */ /* 0x000fe4000bf05270 */
[----:B------:R-:W-:Y:S02]  /*5990*/  UIMAD.WIDE.U32 UR8, UR37, UR55, URZ ;  /* 0x00000037250872a5 */ /* 0x000fe4000f8e00ff */
[----:B------:R-:W-:Y:S02]  /*59a0*/  UIMAD.WIDE.U32 UR10, UR38, UR52, URZ ;  /* 0x00000034260a72a5 */ /* 0x000fe4000f8e00ff */
[----:B------:R-:W-:Y:S02]  /*59b0*/  UISETP.NE.AND UP1, UPT, UR43, 0x1, UPT ;  /* 0x000000012b00788c */ /* 0x000fe4000bf25270 */
[----:B------:R-:W-:Y:S01]  /*59c0*/  UISETP.NE.AND UP2, UPT, UR42, 0x1, UPT ;  /* 0x000000012a00788c */ /* 0x000fe2000bf45270 */
[----:B------:R-:W-:Y:S02]  /*59d0*/  UMOV UR4, UR5 ;  /* 0x0000000500047c82 */ /* 0x000fe40008000000 */
[----:B--2---:R-:W-:Y:S03]  /*59e0*/  USHF.R.U32.HI UR5, URZ, UR12, UR4 ;  /* 0x0000000cff057299 */ /* 0x004fe60008011604 */
[----:B------:R-:W-:Y:S02]  /*59f0*/  UMOV UR4, UR7 ;  /* 0x0000000700047c82 */ /* 0x000fe40008000000 */
[----:B------:R-:W-:Y:S02]  /*5a00*/  USHF.R.U32.HI UR7, URZ, UR53, UR4 ;  /* 0x00000035ff077299 */ /* 0x000fe40008011604 */
[----:B------:R-:W-:Y:S02]  /*5a10*/  USEL UR4, UR58, UR5, !UP0 ;  /* 0x000000053a047287 */ /* 0x000fe4000c000000 */
[----:B------:R-:W-:Y:S01]  /*5a20*/  USEL UR7, UR59, UR7, !UP1 ;  /* 0x000000073b077287 */ /* 0x000fe2000c800000 */
[----:B------:R-:W-:Y:S01]  /*5a30*/  UMOV UR5, UR9 ;  /* 0x0000000900057c82 */ /* 0x000fe20008000000 */
[----:B------:R-:W-:Y:S02]  /*5a40*/  UIMAD.WIDE.U32 UR8, UR4, UR40, URZ ;  /* 0x00000028040872a5 */ /* 0x000fe4000f8e00ff */
[----:B------:R-:W-:Y:S03]  /*5a50*/  USHF.R.U32.HI UR6, URZ, UR12, UR5 ;  /* 0x0000000cff067299 */ /* 0x000fe60008011605 */
[----:B------:R-:W-:Y:S01]  /*5a60*/  UMOV UR5, UR11 ;  /* 0x0000000b00057c82 */ /* 0x000fe20008000000 */
[----:B------:R-:W-:Y:S02]  /*5a70*/  UIMAD.WIDE.U32 UR10, UR7, UR40, URZ ;  /* 0x00000028070a72a5 */ /* 0x000fe4000f8e00ff */
[----:B------:R-:W-:Y:S02]  /*5a80*/  USHF.R.U32.HI UR12, URZ, UR53, UR5 ;  /* 0x00000035ff0c7299 */ /* 0x000fe40008011605 */
[----:B------:R-:W-:Y:S01]  /*5a90*/  USEL UR6, UR37, UR6, !UP0 ;  /* 0x0000000625067287 */ /* 0x000fe2000c000000 */
[----:B------:R-:W-:Y:S02]  /*5aa0*/  UMOV UR5, UR9 ;  /* 0x0000000900057c82 */ /* 0x000fe40008000000 */
[----:B------:R-:W-:Y:S01]  /*5ab0*/  UMOV UR10, UR11 ;  /* 0x0000000b000a7c82 */ /* 0x000fe20008000000 */
[----:B------:R-:W-:Y:S02]  /*5ac0*/  @UP2 USHF.R.U32.HI UR4, URZ, UR41, UR5 ;  /* 0x00000029ff042299 */ /* 0x000fe40008011605 */
[----:B------:R-:W-:Y:S02]  /*5ad0*/  @UP2 USHF.R.U32.HI UR7, URZ, UR41, UR10 ;  /* 0x00000029ff072299 */ /* 0x000fe4000801160a */
[----:B------:R-:W-:Y:S02]  /*5ae0*/  UIMAD UR4, UR42, UR4, URZ ;  /* 0x000000042a0472a4 */ /* 0x000fe4000f8e02ff */
        /* <DEDUP_REMOVED lines=8> */
[----:B------:R-:W-:Y:S02]  /*5b70*/  USEL UR11, UR6, UR4, !UP2 ;  /* 0x00000004060b7287 */ /* 0x000fe4000d000000 */
[----:B------:R-:W-:Y:S02]  /*5b80*/  UIADD3 UR8, UPT, UPT, -UR5, URZ, URZ ;  /* 0x000000ff05087290 */ /* 0x000fe4000fffe1ff */
[----:B------:R-:W-:Y:S01]  /*5b90*/  UIADD3 UR10, UPT, UPT, -UR11, URZ, URZ ;  /* 0x000000ff0b0a7290 */ /* 0x000fe2000fffe1ff */
[----:B------:R-:W-:Y:S01]  /*5ba0*/  @!UP0 UMOV UR4, UR9 ;  /* 0x0000000900048c82 */ /* 0x000fe20008000000 */
[----:B------:R-:W-:Y:S02]  /*5bb0*/  UIADD3 UR9, UPT, UPT, -UR6, URZ, URZ ;  /* 0x000000ff06097290 */ /* 0x000fe4000fffe1ff */
[----:B------:R-:W-:Y:S02]  /*5bc0*/  @!UP0 USHF.R.U32.HI UR4, URZ, UR41, UR4 ;  /* 0x00000029ff048299 */ /* 0x000fe40008011604 */
[----:B------:R-:W-:Y:S02]  /*5bd0*/  UIMAD UR10, UR42, UR10, UR6 ;  /* 0x0000000a2a0a72a4 */ /* 0x000fe4000f8e0206 */
[----:B------:R-:W-:Y:S04]  /*5be0*/  @!UP0 USEL UR4, UR5, UR4, !UP2 ;  /* 0x0000000405048287 */ /* 0x000fe8000d000000 */
[----:B------:R-:W-:Y:S02]  /*5bf0*/  @!UP0 UIMAD UR10, UR7, UR10, UR4 ;  /* 0x0000000a070a82a4 */ /* 0x000fe4000f8e0204 */
[----:B------:R-:W-:Y:S02]  /*5c00*/  @!UP0 UIADD3 UR11, UPT, UPT, UR11, -UR4, URZ ;  /* 0x800000040b0b8290 */ /* 0x000fe4000fffe0ff */
[----:B------:R-:W-:Y:S02]  /*5c10*/  UIMAD UR7, UR43, UR8, UR38 ;  /* 0x000000082b0772a4 */ /* 0x000fe4000f8e0226 */
[----:B------:R-:W-:Y:S02]  /*5c20*/  @!UP0 UIMAD UR6, UR11, UR42, UR5 ;  /* 0x0000002a0b0682a4 */ /* 0x000fe4000f8e0205 */
[----:B------:R-:W-:Y:S01]  /*5c30*/  UIMAD UR4, UR54, UR9, UR37 ;  /* 0x00000009360472a4 */ /* 0x000fe2000f8e0225 */
[----:B------:R-:W-:Y:S02]  /*5c40*/  @!UP0 UMOV UR5, UR10 ;  /* 0x0000000a00058c82 */ /* 0x000fe40008000000 */
[----:B------:R-:W-:Y:S02]  /*5c50*/  UIMAD UR38, UR5, UR43, UR7 ;  /* 0x0000002b052672a4 */ /* 0x000fe4000f8e0207 */
[----:B------:R-:W-:Y:S11]  /*5c60*/  UIMAD UR37, UR6, UR54, UR4 ;  /* 0x00000036062572a4 */ /* 0x000ff6000f8e0204 */
[----:B------:R-:W-:Y:S01]  /*5c70*/  @!UPT UIADD3 URZ, UPT, UPT, URZ, URZ, URZ ;  /* 0x000000fffffff290 */ /* 0x000fe2000fffe0ff */
.L_x_96:
[----:B------:R-:W-:Y:S01]  /*5c80*/  UISETP.NE.AND UP0, UPT, UR39, 0x1, UPT ;  /* 0x000000012700788c */ /* 0x000fe2000bf05270 */
[----:B------:R-:W-:Y:S01]  /*5c90*/  LOP3.LUT P0, RZ, R68, 0x3f0, RZ, 0xc0, !PT ;  /* 0x000003f044ff7812 */ /* 0x000fe2000780c0ff */
[----:B------:R-:W-:Y:S01]  /*5ca0*/  USHF.L.U32 UR50, UR16, 0x6, URZ ;  /* 0x0000000610327899 */ /* 0x000fe200080006ff */
[----:B------:R-:W-:Y:S01]  /*5cb0*/  BSSY.RECONVERGENT B6, `(.L_x_97) ;  /* 0x0000034000067945 */ /* 0x000fe20003800200 */
[----:B------:R-:W-:Y:S01]  /*5cc0*/  USHF.L.U32 UR49, UR20, 0x7, URZ ;  /* 0x0000000714317899 */ /* 0x000fe200080006ff */
[----:B------:R-:W-:Y:S06]  /*5cd0*/  IADD3 R70, PT, PT, R70, 0x1, RZ ;  /* 0x0000000146467810 */ /* 0x000fec0007ffe0ff */
[----:B------:R-:W2:Y:S01]  /*5ce0*/  @!UP0 LDCU.128 UR12, c[0x0][0xb10] ;  /* 0x00016200ff0c87ac */ /* 0x000ea20008000c00 */
[----:B------:R-:W3:Y:S01]  /*5cf0*/  @!UP0 LDCU UR5, c[0x0][0xb0c] ;  /* 0x00016180ff0587ac */ /* 0x000ee20008000800 */
[----:B------:R-:W4:Y:S01]  /*5d00*/  @!UP0 LDCU UR10, c[0x0][0xb20] ;  /* 0x00016400ff0a87ac */ /* 0x000f220008000800 */
[----:B--2---:R-:W-:Y:S02]  /*5d10*/  UIMAD.WIDE.U32 UR8, UR38, UR12, URZ ;  /* 0x0000000c260872a5 */ /* 0x004fe4000f8e00ff */
[----:B------:R-:W-:Y:S02]  /*5d20*/  UIMAD.WIDE.U32 UR6, UR37, UR15, URZ ;  /* 0x0000000f250672a5 */ /* 0x000fe4000f8e00ff */
[----:B------:R-:W-:Y:S03]  /*5d30*/  @!UP0 UISETP.NE.AND UP1, UPT, UR14, 0x1, UPT ;  /* 0x000000010e00888c */ /* 0x000fe6000bf25270 */
[----:B------:R-:W-:Y:S01]  /*5d40*/  @!UP0 UMOV UR4, UR9 ;  /* 0x0000000900048c82 */ /* 0x000fe20008000000 */
[----:B---3--:R-:W-:Y:S02]  /*5d50*/  @!UP0 UISETP.NE.AND UP2, UPT, UR5, 0x1, UPT ;  /* 0x000000010500888c */ /* 0x008fe4000bf45270 */
[----:B------:R-:W-:Y:S01]  /*5d60*/  @!UP0 USHF.R.U32.HI UR4, URZ, UR13, UR4 ;  /* 0x0000000dff048299 */ /* 0x000fe20008011604 */
[----:B------:R-:W-:Y:S02]  /*5d70*/  @!UP0 UMOV UR6, UR7 ;  /* 0x0000000700068c82 */ /* 0x000fe40008000000 */
[----:B----4-:R-:W-:Y:S02]  /*5d80*/  @!UP0 USHF.R.U32.HI UR6, URZ, UR10, UR6 ;  /* 0x0000000aff068299 */ /* 0x010fe40008011606 */
[----:B------:R-:W-:Y:S02]  /*5d90*/  @!UP0 USEL UR7, UR38, UR4, !UP2 ;  /* 0x0000000426078287 */ /* 0x000fe4000d000000 */
[----:B------:R-:W-:Y:S04]  /*5da0*/  @!UP0 USEL UR6, UR37, UR6, !UP1 ;  /* 0x0000000625068287 */ /* 0x000fe8000c800000 */
[----:B------:R-:W-:Y:S02]  /*5db0*/  @!UP0 UIADD3 UR4, UPT, UPT, -UR7, UR6, URZ ;  /* 0x0000000607048290 */ /* 0x000fe4000fffe1ff */
[----:B------:R-:W-:Y:S02]  /*5dc0*/  @!UP0 UIADD3 UR6, UPT, UPT, UR7, -UR6, URZ ;  /* 0x8000000607068290 */ /* 0x000fe4000fffe0ff */
[----:B------:R-:W-:Y:S02]  /*5dd0*/  @!UP0 UIMAD UR38, UR4, UR5, UR38 ;  /* 0x00000005042682a4 */ /* 0x000fe4000f8e0226 */
[----:B------:R-:W-:Y:S01]  /*5de0*/  @!UP0 UIMAD UR37, UR6, UR14, UR37 ;  /* 0x0000000e062582a4 */ /* 0x000fe2000f8e0225 */
[----:B------:R-:W-:Y:S11]  /*5df0*/  @!P0 BRA `(.L_x_98) ;  /* 0x00000000007c8947 */ /* 0x000ff60003800000 */
[----:B------:R-:W2:Y:S01]  /*5e00*/  LDCU.64 UR8, c[0x4][0x80] ;  /* 0x01001000ff0877ac */ /* 0x000ea20008000a00 */
[----:B------:R-:W-:Y:S01]  /*5e10*/  MOV R2, 0x0 ;  /* 0x0000000000027802 */ /* 0x000fe20000000f00 */
[----:B------:R-:W-:Y:S02]  /*5e20*/  HFMA2 R12, -RZ, RZ, 0, 5.9604644775390625e-08 ;  /* 0x00000001ff0c7431 */ /* 0x000fe400000001ff */
[----:B------:R-:W-:Y:S01]  /*5e30*/  IMAD.MOV.U32 R8, RZ, RZ, 0x70 ;  /* 0x00000070ff087424 */ /* 0x000fe200078e00ff */
[----:B------:R3:W4:Y:S01]  /*5e40*/  LDC.64 R14, c[0x4][R2] ;  /* 0x01000000020e7b82 */ /* 0x0007220000000a00 */
[----:B------:R-:W1:Y:S01]  /*5e50*/  LDCU.64 UR6, c[0x4][0x88] ;  /* 0x01001100ff0677ac */ /* 0x000e620008000a00 */
[----:B------:R-:W-:Y:S01]  /*5e60*/  IMAD.MOV.U32 R13, RZ, RZ, RZ ;  /* 0x000000ffff0d7224 */ /* 0x000fe200078e00ff */
[----:B------:R-:W1:Y:S01]  /*5e70*/  LDCU.64 UR4, c[0x4][0x8] ;  /* 0x01000100ff0477ac */ /* 0x000e620008000a00 */
[----:B--2---:R-:W-:Y:S01]  /*5e80*/  MOV R5, UR9 ;  /* 0x0000000900057c02 */ /* 0x004fe20008000f00 */
[----:B------:R-:W-:Y:S01]  /*5e90*/  IMAD.U32 R4, RZ, RZ, UR8 ;  /* 0x00000008ff047e24 */ /* 0x000fe2000f8e00ff */
[----:B-1----:R-:W-:Y:S01]  /*5ea0*/  MOV R7, UR7 ;  /* 0x0000000700077c02 */ /* 0x002fe20008000f00 */
[----:B------:R-:W-:Y:S01]  /*5eb0*/  IMAD.U32 R6, RZ, RZ, UR6 ;  /* 0x00000006ff067e24 */ /* 0x000fe2000f8e00ff */
[----:B------:R-:W-:Y:S01]  /*5ec0*/  MOV R11, UR5 ;  /* 0x00000005000b7c02 */ /* 0x000fe20008000f00 */
[----:B------:R-:W-:Y:S02]  /*5ed0*/  IMAD.U32 R10, RZ, RZ, UR4 ;  /* 0x00000004ff0a7e24 */ /* 0x000fe4000f8e00ff */
[----:B------:R-:W-:Y:S07]  /*5ee0*/  LEPC R20, `(.L_x_99) ;  /* 0x000000001014794e */ /* 0x000fee0000000000 */
[----:B---345:R-:W-:Y:S05]  /*5ef0*/  CALL.ABS.NOINC R14 ;  /* 0x000000000e007343 */ /* 0x038fea0003c00000 */
.L_x_99:
[----:B------:R-:W1:Y:S01]  /*5f00*/  LDCU.64 UR8, c[0x4][0x80] ;  /* 0x01001000ff0877ac */ /* 0x000e620008000a00 */
[----:B------:R-:W2:Y:S01]  /*5f10*/  LDC.64 R2, c[0x4][R2] ;  /* 0x0100000002027b82 */ /* 0x000ea20000000a00 */
[----:B------:R-:W-:Y:S02]  /*5f20*/  HFMA2 R12, -RZ, RZ, 0, 5.9604644775390625e-08 ;  /* 0x00000001ff0c7431 */ /* 0x000fe400000001ff */
[----:B------:R-:W-:Y:S02]  /*5f30*/  IMAD.MOV.U32 R8, RZ, RZ, 0x70 ;  /* 0x00000070ff087424 */ /* 0x000fe400078e00ff */
[----:B------:R-:W-:Y:S01]  /*5f40*/  IMAD.MOV.U32 R13, RZ, RZ, RZ ;  /* 0x000000ffff0d7224 */ /* 0x000fe200078e00ff */
[----:B------:R-:W3:Y:S01]  /*5f50*/  LDCU.64 UR6, c[0x4][0x88] ;  /* 0x01001100ff0677ac */ /* 0x000ee20008000a00 */
[----:B------:R-:W4:Y:S01]  /*5f60*/  LDCU.64 UR4, c[0x4][0x8] ;  /* 0x01000100ff0477ac */ /* 0x000f220008000a00 */
[----:B-1----:R-:W-:Y:S02]  /*5f70*/  MOV R4, UR8 ;  /* 0x0000000800047c02 */ /* 0x002fe40008000f00 */
[----:B------:R-:W-:Y:S02]  /*5f80*/  MOV R5, UR9 ;  /* 0x0000000900057c02 */ /* 0x000fe40008000f00 */
[----:B---3--:R-:W-:Y:S01]  /*5f90*/  MOV R7, UR7 ;  /* 0x0000000700077c02 */ /* 0x008fe20008000f00 */
[----:B------:R-:W-:Y:S01]  /*5fa0*/  IMAD.U32 R6, RZ, RZ, UR6 ;  /* 0x00000006ff067e24 */ /* 0x000fe2000f8e00ff */
[----:B----4-:R-:W-:Y:S01]  /*5fb0*/  MOV R11, UR5 ;  /* 0x00000005000b7c02 */ /* 0x010fe20008000f00 */
[----:B------:R-:W-:Y:S02]  /*5fc0*/  IMAD.U32 R10, RZ, RZ, UR4 ;  /* 0x00000004ff0a7e24 */ /* 0x000fe4000f8e00ff */
[----:B------:R-:W-:Y:S07]  /*5fd0*/  LEPC R20, `(.L_x_98) ;  /* 0x000000001014794e */ /* 0x000fee0000000000 */
[----:B--2---:R-:W-:Y:S05]  /*5fe0*/  CALL.ABS.NOINC R2 ;  /* 0x0000000002007343 */ /* 0x004fea0003c00000 */
.L_x_98:
[----:B------:R-:W-:Y:S05]  /*5ff0*/  BSYNC.RECONVERGENT B6 ;  /* 0x0000000000067941 */ /* 0x000fea0003800200 */
.L_x_97:
[----:B------:R-:W-:Y:S01]  /*6000*/  R2UR UR4, R67 ;  /* 0x00000000430472ca */ /* 0x000fe200000e0000 */
[----:B------:R-:W-:Y:S01]  /*6010*/  UISETP.NE.U32.AND UP0, UPT, UR62, URZ, UPT ;  /* 0x000000ff3e00728c */ /* 0x000fe2000bf05070 */
[----:B------:R-:W-:Y:S02]  /*6020*/  ISETP.NE.U32.AND P4, PT, R60, RZ, PT ;  /* 0x000000ff3c00720c */ /* 0x000fe40003f85070 */
[----:B------:R-:W-:Y:S01]  /*6030*/  ISETP.NE.U32.AND P2, PT, RZ, UR56, PT ;  /* 0x00000038ff007c0c */ /* 0x000fe2000bf45070 */
[----:B------:R-:W-:Y:S01]  /*6040*/  UISETP.NE.AND.EX UP1, UPT, UR63, URZ, UPT, UP0 ;  /* 0x000000ff3f00728c */ /* 0x000fe2000bf25300 */
[----:B------:R-:W-:Y:S01]  /*6050*/  ISETP.NE.AND.EX P4, PT, R61, RZ, PT, P4 ;  /* 0x000000ff3d00720c */ /* 0x000fe20003f85340 */
[----:B------:R-:W-:Y:S01]  /*6060*/  UPLOP3.LUT UP0, UPT, UPT, UPT, UPT, 0x40, 0x4 ;  /* 0x000000000004789c */ /* 0x000fe20003f0e870 */
[----:B------:R-:W-:Y:S05]  /*6070*/  ISETP.NE.AND.EX P2, PT, RZ, UR57, PT, P2 ;  /* 0x00000039ff007c0c */ /* 0x000fea000bf45320 */
[----:B------:R-:W-:Y:S06]  /*6080*/  UISETP.NE.AND UP2, UPT, UR4, URZ, UPT ;  /* 0x000000ff0400728c */ /* 0x000fec000bf45270 */
[----:B------:R-:W-:Y:S05]  /*6090*/  PLOP3.LUT P1, PT, PT, PT, UP2, 0x80, 0x8 ;  /* 0x000000000008781c */ /* 0x000fea0003f2f028 */
[----:B------:R-:W-:Y:S06]  /*60a0*/  @UP2 UPLOP3.LUT UP0, UPT, UPT, UPT, UP1, 0x80, 0x8 ;  /* 0x000000000008289c */ /* 0x000fec0003f0f010 */
[----:B------:R-:W-:Y:S01]  /*60b0*/  PLOP3.LUT P0, PT, PT, PT, UP0, 0x80, 0x8 ;  /* 0x000000000008781c */ /* 0x000fe20003f0f008 */
[----:B------:R-:W-:Y:S01]  /*60c0*/  @!UPT UIADD3 URZ, UPT, UPT, URZ, URZ, URZ ;  /* 0x000000fffffff290 */ /* 0x000fe2000fffe0ff */
[----:B------:R-:W-:Y:S11]  /*60d0*/  BRA.U !UP1, `(.L_x_100) ;  /* 0x00000001093c7547 */ /* 0x000ff6000b800000 */
[----:B------:R-:W-:Y:S01]  /*60e0*/  UISETP.NE.U32.AND UP0, UPT, UR56, URZ, UPT ;  /* 0x000000ff3800728c */ /* 0x000fe2000bf05070 */
[----:B-1----:R-:W-:Y:S01]  /*60f0*/  HFMA2 R0, -RZ, RZ, 0, 5.9604644775390625e-08 ;  /* 0x00000001ff007431 */ /* 0x002fe200000001ff */
[----:B------:R-:W1:Y:S01]  /*6100*/  LDCU.64 UR8, c[0x0][0x358] ;  /* 0x00006b00ff0877ac */ /* 0x000e620008000a00 */
[----:B------:R-:W-:Y:S01]  /*6110*/  IMAD.MOV.U32 R63, RZ, RZ, 0x1 ;  /* 0x00000001ff3f7424 */ /* 0x000fe200078e00ff */
[----:B------:R-:W-:Y:S06]  /*6120*/  UISETP.NE.AND.EX UP0, UPT, UR57, URZ, UPT, UP0 ;  /* 0x000000ff3900728c */ /* 0x000fec000bf05300 */
[----:B------:R-:W-:Y:S05]  /*6130*/  PLOP3.LUT P3, PT, PT, PT, UP0, 0x80, 0x8 ;  /* 0x000000000008781c */ /* 0x000fea0003f6f008 */
[----:B------:R-:W2:Y:S01]  /*6140*/  @UP0 LDCU.64 UR4, c[0x0][0x888] ;  /* 0x00011100ff0407ac */ /* 0x000ea20008000a00 */
[----:B------:R-:W-:Y:S07]  /*6150*/  @UP0 UIMAD UR6, UR36, UR62, URZ ;  /* 0x0000003e240602a4 */ /* 0x000fee000f8e02ff */
[----:B------:R-:W-:Y:S01]  /*6160*/  @!P3 PRMT R63, R0, 0x7610, R63 ;  /* 0x00007610003fb816 */ /* 0x000fe2000000003f */
[----:B--2---:R-:W-:Y:S06]  /*6170*/  @UP0 UIMAD.WIDE UR4, UR6, 0x4, UR4 ;  /* 0x00000004060408a5 */ /* 0x004fec000f8e0204 */
[----:B------:R-:W-:Y:S01]  /*6180*/  IMAD.U32 R2, RZ, RZ, UR4 ;  /* 0x00000004ff027e24 */ /* 0x000fe2000f8e00ff */
[----:B------:R-:W-:Y:S04]  /*6190*/  MOV R3, UR5 ;  /* 0x0000000500037c02 */ /* 0x000fe80008000f00 */
[----:B------:R-:W2:Y:S01]  /*61a0*/  @!UP0 LDCU UR4, c[0x0][0x880] ;  /* 0x00011000ff0487ac */ /* 0x000ea20008000800 */
[----:B-1---5:R3:W5:Y:S02]  /*61b0*/  @P3 LDG.E R27, desc[UR8][R2.64] ;  /* 0x00000008021b3981 */ /* 0x022764000c1e1900 */
[----:B--23--:R-:W-:Y:S02]  /*61c0*/  @!P3 IMAD.U32 R27, RZ, RZ, UR4 ;  /* 0x00000004ff1bbe24 */ /* 0x00cfe4000f8e00ff */
.L_x_100:
[----:B------:R-:W-:Y:S05]  /*61d0*/  @!P4 BRA `(.L_x_101) ;  /* 0x000000000024c947 */ /* 0x000fea0003800000 */
[----:B------:R-:W-:Y:S01]  /*61e0*/  ISETP.NE.U32.AND P3, PT, R42, RZ, PT ;  /* 0x000000ff2a00720c */ /* 0x000fe20003f65070 */
[----:B------:R-:W2:Y:S03]  /*61f0*/  LDCU.64 UR4, c[0x0][0x358] ;  /* 0x00006b00ff0477ac */ /* 0x000ea60008000a00 */
[----:B------:R-:W-:Y:S11]  /*6200*/  ISETP.NE.AND.EX P3, PT, R43, RZ, PT, P3 ;  /* 0x000000ff2b00720c */ /* 0x000ff60003f65330 */
[----:B------:R-:W-:Y:S02]  /*6210*/  @!UPT UIADD3 URZ, UPT, UPT, URZ, URZ, URZ ;  /* 0x000000fffffff290 */ /* 0x000fe4000fffe0ff */
[----:B------:R-:W3:Y:S01]  /*6220*/  @P3 LDC.64 R2, c[0x0][0x8a8] ;  /* 0x00022a00ff023b82 */ /* 0x000ee20000000a00 */
[----:B-1----:R-:W-:Y:S04]  /*6230*/  @P3 IMAD R0, R60, UR36, RZ ;  /* 0x000000243c003c24 */ /* 0x002fe8000f8e02ff */
[----:B---3--:R-:W-:Y:S05]  /*6240*/  @P3 IMAD.WIDE R2, R0, 0x4, R2 ;  /* 0x0000000400023825 */ /* 0x008fea00078e0202 */
[----:B--2--5:R2:W5:Y:S02]  /*6250*/  @P3 LDG.E R24, desc[UR4][R2.64] ;  /* 0x0000000402183981 */ /* 0x024564000c1e1900 */
[----:B--2---:R-:W3:Y:S02]  /*6260*/  @!P3 LDC R24, c[0x0][0x8a0] ;  /* 0x00022800ff18bb82 */ /* 0x004ee40000000800 */
.L_x_101:
[----:B-----5:R-:W-:Y:S01]  /*6270*/  FSETP.NEU.AND P3, PT, R27, RZ, PT ;  /* 0x000000ff1b00720b */ /* 0x020fe20003f6d000 */
[----:B------:R-:W-:Y:S01]  /*6280*/  IMAD.SHL.U32 R84, R62, 0x4, RZ ;  /* 0x000000043e547824 */ /* 0x000fe200078e00ff */
[----:B------:R-:W-:Y:S01]  /*6290*/  SEL R5, RZ, 0xffffffff, P2 ;  /* 0xffffffffff057807 */ /* 0x000fe20001000000 */
[----:B------:R-:W-:Y:S01]  /*62a0*/  BSSY B1, `(.L_x_102) ;  /* 0x0000044000017945 */ /* 0x000fe20003800000 */
[----:B------:R-:W-:Y:S01]  /*62b0*/  @P1 LOP3.LUT P2, RZ, R63, 0xff, RZ, 0xc0, !PT ;  /* 0x000000ff3fff1812 */ /* 0x000fe2000784c0ff */
[----:B------:R-:W-:Y:S01]  /*62c0*/  VIADD R79, R84, UR44 ;  /* 0x0000002c544f7c36 */ /* 0x000fe20008000000 */
[----:B------:R-:W-:Y:S01]  /*62d0*/  @P1 SEL R2, RZ, 0xffffffff, P3 ;  /* 0xffffffffff021807 */ /* 0x000fe20001800000 */
[----:B------:R-:W-:Y:S01]  /*62e0*/  IMAD.MOV.U32 R85, RZ, RZ, 0x1 ;  /* 0x00000001ff557424 */ /* 0x000fe200078e00ff */
[----:B------:R-:W-:Y:S01]  /*62f0*/  LOP3.LUT R73, R73, 0x1, RZ, 0x3c, !PT ;  /* 0x0000000149497812 */ /* 0x000fe200078e3cff */
[----:B------:R-:W-:Y:S01]  /*6300*/  IMAD.MOV.U32 R83, RZ, RZ, RZ ;  /* 0x000000ffff537224 */ /* 0x000fe200078e00ff */
[----:B------:R-:W-:Y:S02]  /*6310*/  @P0 SEL R2, R5, R2, !P2 ;  /* 0x0000000205020207 */ /* 0x000fe40005000000 */
[----:B------:R-:W-:Y:S02]  /*6320*/  CS2R R46, SRZ ;  /* 0x00000000002e7805 */ /* 0x000fe4000001ff00 */
[----:B------:R-:W-:Y:S02]  /*6330*/  LEA R80, R22, UR44, 0x3 ;  /* 0x0000002c16507c11 */ /* 0x000fe4000f8e18ff */
[----:B------:R-:W-:Y:S02]  /*6340*/  CS2R R44, SRZ ;  /* 0x00000000002c7805 */ /* 0x000fe4000001ff00 */
[----:B------:R-:W-:Y:S02]  /*6350*/  @P1 LOP3.LUT R2, R2, 0x1, RZ, 0xc0, !PT ;  /* 0x0000000102021812 */ /* 0x000fe400078ec0ff */
[----:B------:R-:W-:Y:S02]  /*6360*/  CS2R R50, SRZ ;  /* 0x0000000000327805 */ /* 0x000fe4000001ff00 */
[----:B------:R-:W-:Y:S02]  /*6370*/  SHF.L.U32 R3, R72, 0x1f, RZ ;  /* 0x0000001f48037819 */ /* 0x000fe400000006ff */
[----:B------:R-:W-:Y:S02]  /*6380*/  CS2R R48, SRZ ;  /* 0x0000000000307805 */ /* 0x000fe4000001ff00 */
[----:B------:R-:W-:Y:S02]  /*6390*/  ISETP.NE.U32.OR P6, PT, R2, 0x1, !P1 ;  /* 0x000000010200780c */ /* 0x000fe40004fc5470 */
[----:B------:R-:W-:Y:S02]  /*63a0*/  CS2R R54, SRZ ;  /* 0x0000000000367805 */ /* 0x000fe4000001ff00 */
[----:B------:R-:W-:Y:S02]  /*63b0*/  PLOP3.LUT P2, PT, PT, PT, UP1, 0x80, 0x8 ;  /* 0x000000000008781c */ /* 0x000fe40003f4f018 */
[----:B------:R-:W-:Y:S02]  /*63c0*/  CS2R R52, SRZ ;  /* 0x0000000000347805 */ /* 0x000fe4000001ff00 */
[----:B------:R-:W-:Y:S02]  /*63d0*/  LEA.HI R25, R22, R22, RZ, 0x1 ;  /* 0x0000001616197211 */ /* 0x000fe400078f08ff */
[----:B------:R-:W-:Y:S02]  /*63e0*/  CS2R R58, SRZ ;  /* 0x00000000003a7805 */ /* 0x000fe4000001ff00 */
[----:B------:R-:W-:Y:S02]  /*63f0*/  LOP3.LUT P4, R69, R63, 0xff, RZ, 0xc0, !PT ;  /* 0x000000ff3f457812 */ /* 0x000fe4000788c0ff */
[----:B------:R-:W-:Y:S02]  /*6400*/  CS2R R56, SRZ ;  /* 0x0000000000387805 */ /* 0x000fe4000001ff00 */
[----:B------:R-:W-:Y:S01]  /*6410*/  SEL R2, RZ, 0xffffffff, P3 ;  /* 0xffffffffff027807 */ /* 0x000fe20001800000 */
[C---:B-1----:R-:W-:Y:S01]  /*6420*/  IMAD.SHL.U32 R0, R25.reuse, 0x40, RZ ;  /* 0x0000004019007824 */ /* 0x042fe200078e00ff */
[----:B------:R-:W-:Y:S01]  /*6430*/  LOP3.LUT R25, R25, 0xffe, RZ, 0xc0, !PT ;  /* 0x00000ffe19197812 */ /* 0x000fe200078ec0ff */
[----:B------:R-:W-:Y:S01]  /*6440*/  VIADD R81, R79, 0x400 ;  /* 0x000004004f517836 */ /* 0x000fe20000000000 */
[----:B------:R-:W-:Y:S01]  /*6450*/  P2R R77, PR, RZ, 0x40 ;  /* 0x00000040ff4d7803 */ /* 0x000fe20000000000 */
[----:B------:R-:W-:Y:S01]  /*6460*/  IMAD.IADD R78, R74, 0x1, R79 ;  /* 0x000000014a4e7824 */ /* 0x000fe200078e024f */
[----:B------:R-:W-:Y:S01]  /*6470*/  @P6 SHF.L.U32 R4, R73, 0x1f, RZ ;  /* 0x0000001f49046819 */ /* 0x000fe200000006ff */
[----:B------:R-:W-:Y:S01]  /*6480*/  IMAD.IADD R25, R22, 0x1, -R25 ;  /* 0x0000000116197824 */ /* 0x000fe200078e0a19 */
[----:B------:R-:W-:Y:S02]  /*6490*/  @P2 SEL R2, R5, R2, !P4 ;  /* 0x0000000205022207 */ /* 0x000fe40006000000 */
[----:B------:R-:W1:Y:S01]  /*64a0*/  @P6 SYNCS.PHASECHK.TRANS64.TRYWAIT P1, [UR44+0x80], R4 ;  /* 0x00008004ff0065a7 */ /* 0x000e62000802112c */
[----:B------:R-:W-:Y:S02]  /*64b0*/  LOP3.LUT R0, R0, 0xffffff80, RZ, 0xc0, !PT ;  /* 0xffffff8000007812 */ /* 0x000fe400078ec0ff */
[----:B------:R-:W-:Y:S03]  /*64c0*/  LOP3.LUT R2, R2, 0x1, RZ, 0xc0, !PT ;  /* 0x0000000102027812 */ /* 0x000fe600078ec0ff */
[----:B------:R-:W-:Y:S01]  /*64d0*/  IMAD.IADD R0, R23, 0x1, R0 ;  /* 0x0000000117007824 */ /* 0x000fe200078e0200 */
[----:B------:R-:W-:Y:S03]  /*64e0*/  ISETP.NE.U32.AND P5, PT, R2, 0x1, PT ;  /* 0x000000010200780c */ /* 0x000fe60003fa5070 */
[----:B------:R-:W-:Y:S01]  /*64f0*/  IMAD R25, R25, 0x100000, R0 ;  /* 0x0010000019197824 */ /* 0x000fe200078e0200 */
[----:B------:R-:W-:Y:S01]  /*6500*/  P2R R86, PR, RZ, 0x20 ;  /* 0x00000020ff567803 */ /* 0x000fe20000000000 */
[----:B------:R2:W4:Y:S01]  /*6510*/  SYNCS.PHASECHK.TRANS64.TRYWAIT P0, [R80+URZ+0xf0], R3 ;  /* 0x0000f003500075a7 */ /* 0x00052200080011ff */
[----:B-1----:R-:W-:Y:S01]  /*6520*/  @P6 SEL R85, RZ, 0x1, !P1 ;  /* 0x00000001ff556807 */ /* 0x002fe20004800000 */
[----:B--2---:R-:W-:Y:S06]  /*6530*/  @!P6 BRA `(.L_x_103) ;  /* 0x000000000068e947 */ /* 0x004fec0003800000 */
[----:B------:R-:W-:Y:S01]  /*6540*/  @P5 IMAD R5, R75, 0x4, R81 ;  /* 0x000000044b055824 */ /* 0x000fe200078e0251 */
[----:B------:R-:W-:Y:S01]  /*6550*/  ISETP.NE.AND P1, PT, R85, RZ, PT ;  /* 0x000000ff5500720c */ /* 0x000fe20003f25270 */
[----:B------:R-:W-:Y:S01]  /*6560*/  @P5 IMAD R2, R75, 0x4, R79 ;  /* 0x000000044b025824 */ /* 0x000fe200078e024f */
[----:B------:R-:W-:Y:S01]  /*6570*/  BSSY B0, `(.L_x_104) ;  /* 0x000000e000007945 */ /* 0x000fe20003800000 */
[----:B------:R-:W-:Y:S01]  /*6580*/  IMAD.MOV.U32 R46, RZ, RZ, RZ ;  /* 0x000000ffff2e7224 */ /* 0x000fe200078e00ff */
[----:B------:R-:W-:Y:S01]  /*6590*/  CS2R R50, SRZ ;  /* 0x0000000000327805 */ /* 0x000fe2000001ff00 */
[----:B------:R-:W-:Y:S01]  /*65a0*/  @P5 IMAD.IADD R4, R74, 0x1, R5 ;  /* 0x000000014a045824 */ /* 0x000fe200078e0205 */
[----:B------:R-:W-:Y:S02]  /*65b0*/  CS2R R48, SRZ ;  /* 0x0000000000307805 */ /* 0x000fe4000001ff00 */
[----:B------:R-:W-:Y:S02]  /*65c0*/  CS2R R44, SRZ ;  /* 0x00000000002c7805 */ /* 0x000fe4000001ff00 */
[----:B------:R-:W-:Y:S02]  /*65d0*/  CS2R R58, SRZ ;  /* 0x00000000003a7805 */ /* 0x000fe4000001ff00 */
[----:B------:R-:W-:Y:S02]  /*65e0*/  CS2R R56, SRZ ;  /* 0x0000000000387805 */ /* 0x000fe4000001ff00 */
[----:B------:R-:W-:Y:S02]  /*65f0*/  CS2R R54, SRZ ;  /* 0x0000000000367805 */ /* 0x000fe4000001ff00 */
[----:B------:R-:W-:Y:S01]  /*6600*/  CS2R R52, SRZ ;  /* 0x0000000000347805 */ /* 0x000fe2000001ff00 */
[----:B------:R-:W-:Y:S06]  /*6610*/  @P1 BRA `(.L_x_105) ;  /* 0x00000000000c1947 */ /* 0x000fec0003800000 */
[----:B------:R-:W-:Y:S04]  /*6620*/  SHF.L.U32 R5, R73, 0x1f, RZ ;  /* 0x0000001f49057819 */ /* 0x000fe800000006ff */
[----:B------:R-:W1:Y:S02]  /*6630*/  SYNCS.PHASECHK.TRANS64.TRYWAIT P1, [UR44+0x80], R5 ;  /* 0x00008005ff0075a7 */ /* 0x000e64000802112c */
[----:B-1----:R-:W-:Y:S05]  /*6640*/  @!P1 BRA `(.L_x_106) ;  /* 0x0000003000f89947 */ /* 0x002fea0003800000 */
.L_x_105:
[----:B------:R-:W-:Y:S05]  /*6650*/  BSYNC B0 ;  /* 0x0000000000007941 */ /* 0x000fea0003800000 */
.L_x_104:
[----:B------:R-:W-:Y:S01]  /*6660*/  ISETP.NE.AND P1, PT, R86, RZ, PT ;  /* 0x000000ff5600720c */ /* 0x000fe20003f25270 */
[----:B------:R-:W-:Y:S11]  /*6670*/  HFMA2 R83, -RZ, RZ, 0, 5.9604644775390625e-08 ;  /* 0x00000001ff537431 */ /* 0x000ff600000001ff */
[----:B------:R-:W-:Y:S01]  /*6680*/  @!UPT UIADD3 URZ, UPT, UPT, URZ, URZ, URZ ;  /* 0x000000fffffff290 */ /* 0x000fe2000fffe0ff */
[----:B------:R-:W-:Y:S05]  /*6690*/  @P1 WARPSYNC.ALL ;  /* 0x0000000000001948 */ /* 0x000fea0003800000 */
[----:B------:R2:W1:Y:S04]  /*66a0*/  @P1 LDSM.16.M88.4 R48, [R2+0x400] ;  /* 0x000400000230183b */ /* 0x0004680000000200 */
[----:B------:R2:W1:Y:S04]  /*66b0*/  @P1 LDSM.16.M88.4 R44, [R4] ;  /* 0x00000000042c183b */ /* 0x0004680000000200 */
[----:B------:R2:W1:Y:S04]  /*66c0*/  @P1 LDSM.16.M88.4 R56, [R84+UR44+0x400] ;  /* 0x0004002c5438183b */ /* 0x0004680008000200 */
[----:B------:R2:W1:Y:S02]  /*66d0*/  @P1 LDSM.16.M88.4 R52, [R78+0x400] ;  /* 0x000400004e34183b */ /* 0x0004640000000200 */
.L_x_103:
[----:B------:R-:W-:Y:S05]  /*66e0*/  BSYNC B1 ;  /* 0x0000000000017941 */ /* 0x000fea0003800000 */
.L_x_102:
[----:B-1----:R-:W-:Y:S04]  /*66f0*/  SHF.R.U32.HI R5, RZ, 0x15, R25 ;  /* 0x00000015ff057819 */ /* 0x002fe80000011619 */
[----:B------:R-:W-:Y:S01]  /*6700*/  LOP3.LUT P1, RZ, R5, 0x3, R64, 0x48, !PT ;  /* 0x0000000305ff7812 */ /* 0x000fe20007824840 */
[----:B------:R-:W-:Y:S01]  /*6710*/  @!UPT UIADD3 URZ, UPT, UPT, URZ, URZ, URZ ;  /* 0x000000fffffff290 */ /* 0x000fe2000fffe0ff */
[----:B----4-:R-:W-:Y:S11]  /*6720*/  @P0 BRA `(.L_x_107) ;  /* 0x0000000000080947 */ /* 0x010ff60003800000 */
[----:B------:R-:W1:Y:S02]  /*6730*/  SYNCS.PHASECHK.TRANS64.TRYWAIT P0, [R80+URZ+0xf0], R3 ;  /* 0x0000f003500075a7 */ /* 0x000e6400080011ff */
[----:B-1----:R-:W-:Y:S05]  /*6740*/  @!P0 BRA `(.L_x_108) ;  /* 0x0000003000d08947 */ /* 0x002fea0003800000 */
.L_x_107:
[----:B------:R-:W-:Y:S05]  /*6750*/  @!P1 BRA `(.L_x_109) ;  /* 0x0000000000409947 */ /* 0x000fea0003800000 */
[----:B------:R-:W4:Y:S01]  /*6760*/  LDCU.64 UR8, c[0x4][0x70] ;  /* 0x01000e00ff0877ac */ /* 0x000f220008000a00 */
[----:B-1----:R-:W-:Y:S01]  /*6770*/  MOV R3, 0x0 ;  /* 0x0000000000037802 */ /* 0x002fe20000000f00 */
[----:B------:R-:W-:Y:S02]  /*6780*/  HFMA2 R12, -RZ, RZ, 0, 5.9604644775390625e-08 ;  /* 0x00000001ff0c7431 */ /* 0x000fe400000001ff */
[----:B------:R-:W-:Y:S02]  /*6790*/  IMAD.MOV.U32 R8, RZ, RZ, 0x192 ;  /* 0x00000192ff087424 */ /* 0x000fe400078e00ff */
[----:B------:R-:W-:Y:S01]  /*67a0*/  IMAD.MOV.U32 R13, RZ, RZ, RZ ;  /* 0x000000ffff0d7224 */ /* 0x000fe200078e00ff */
[----:B------:R-:W1:Y:S01]  /*67b0*/  LDCU.64 UR6, c[0x4][0x78] ;  /* 0x01000f00ff0677ac */ /* 0x000e620008000a00 */
[----:B--2---:R-:W2:Y:S01]  /*67c0*/  LDC.64 R2, c[0x4][R3] ;  /* 0x0100000003027b82 */ /* 0x004ea20000000a00 */
[----:B------:R-:W5:Y:S01]  /*67d0*/  LDCU.64 UR4, c[0x4][0x10] ;  /* 0x01000200ff0477ac */ /* 0x000f620008000a00 */
[----:B----4-:R-:W-:Y:S01]  /*67e0*/  MOV R5, UR9 ;  /* 0x0000000900057c02 */ /* 0x010fe20008000f00 */
[----:B------:R-:W-:Y:S01]  /*67f0*/  IMAD.U32 R4, RZ, RZ, UR8 ;  /* 0x00000008ff047e24 */ /* 0x000fe2000f8e00ff */
[----:B-1----:R-:W-:Y:S01]  /*6800*/  MOV R7, UR7 ;  /* 0x0000000700077c02 */ /* 0x002fe20008000f00 */
[----:B------:R-:W-:Y:S01]  /*6810*/  IMAD.U32 R6, RZ, RZ, UR6 ;  /* 0x00000006ff067e24 */ /* 0x000fe2000f8e00ff */
[----:B-----5:R-:W-:Y:S01]  /*6820*/  MOV R11, UR5 ;  /* 0x00000005000b7c02 */ /* 0x020fe20008000f00 */
[----:B------:R-:W-:Y:S02]  /*6830*/  IMAD.U32 R10, RZ, RZ, UR4 ;  /* 0x00000004ff0a7e24 */ /* 0x000fe4000f8e00ff */
[----:B------:R-:W-:Y:S07]  /*6840*/  LEPC R20, `(.L_x_109) ;  /* 0x000000001014794e */ /* 0x000fee0000000000 */
[----:B--23--:R-:W-:Y:S05]  /*6850*/  CALL.ABS.NOINC R2 ;  /* 0x0000000002007343 */ /* 0x00cfea0003c00000 */
.L_x_109:
[----:B------:R-:W-:Y:S01]  /*6860*/  LOP3.LUT R20, R56, 0xffffe000, RZ, 0xc0, !PT ;  /* 0xffffe00038147812 */ /* 0x000fe200078ec0ff */
[----:B------:R-:W-:Y:S05]  /*6870*/  WARPSYNC.ALL ;  /* 0x0000000000007948 */ /* 0x000fea0003800000 */
[----:B------:R-:W-:Y:S01]  /*6880*/  R2UR UR4, R25 ;  /* 0x00000000190472ca */ /* 0x000fe200000e0000 */
[----:B------:R-:W-:Y:S01]  /*6890*/  IMAD.SHL.U32 R88, R75, 0x4, RZ ;  /* 0x000000044b587824 */ /* 0x000fe200078e00ff */
[----:B------:R-:W-:Y:S01]  /*68a0*/  LOP3.LUT R21, R57, 0xffffe000, RZ, 0xc0, !PT ;  /* 0xffffe00039157812 */ /* 0x000fe200078ec0ff */
[----:B------:R-:W-:Y:S01]  /*68b0*/  BSSY.RECONVERGENT B0, `(.L_x_110) ;  /* 0x0000059000007945 */ /* 0x000fe20003800200 */
[----:B------:R-:W-:Y:S02]  /*68c0*/  LOP3.LUT R26, R59, 0xffffe000, RZ, 0xc0, !PT ;  /* 0xffffe0003b1a7812 */ /* 0x000fe400078ec0ff */
[----:B------:R-:W-:Y:S02]  /*68d0*/  LOP3.LUT R32, R53, 0xffffe000, RZ, 0xc0, !PT ;  /* 0xffffe00035207812 */ /* 0x000fe400078ec0ff */
[----:B------:R-:W-:Y:S02]  /*68e0*/  LOP3.LUT R33, R54, 0xffffe000, RZ, 0xc0, !PT ;  /* 0xffffe00036217812 */ /* 0x000fe400078ec0ff */
[----:B------:R-:W-:Y:S02]  /*68f0*/  IADD3 R81, PT, PT, R81, R88, RZ ;  /* 0x0000005851517210 */ /* 0x000fe40007ffe0ff */
[----:B------:R-:W-:Y:S01]  /*6900*/  ISETP.NE.AND P0, PT, R76, RZ, PT ;  /* 0x000000ff4c00720c */ /* 0x000fe20003f05270 */
[----:B--2---:R-:W3:Y:S02]  /*6910*/  LDTM.16dp128bit.x8 R4, tmem[UR4] ;  /* 0x00000004000479ee */ /* 0x004ee40008180000 */
[----:B------:R-:W-:Y:S02]  /*6920*/  IMAD.IADD R82, R74, 0x1, R81 ;  /* 0x000000014a527824 */ /* 0x000fe400078e0251 */
[C---:B---3--:R-:W-:Y:S01]  /*6930*/  FMUL R0, R24.reuse, R4 ;  /* 0x0000000418007220 */ /* 0x048fe20000400000 */
[C---:B------:R-:W-:Y:S01]  /*6940*/  FMUL R2, R24.reuse, R5 ;  /* 0x0000000518027220 */ /* 0x040fe20000400000 */
[C---:B-1----:R-:W-:Y:S01]  /*6950*/  FMUL R3, R24.reuse, R6 ;  /* 0x0000000618037220 */ /* 0x042fe20000400000 */
[----:B------:R-:W-:Y:S01]  /*6960*/  FMUL R7, R24, R7 ;  /* 0x0000000718077220 */ /* 0x000fe20000400000 */
[C---:B------:R-:W-:Y:S01]  /*6970*/  FFMA R28, R27.reuse, R20, R0 ;  /* 0x000000141b1c7223 */ /* 0x040fe20000000000 */
[----:B------:R-:W-:Y:S01]  /*6980*/  LOP3.LUT R20, R58, 0xffffe000, RZ, 0xc0, !PT ;  /* 0xffffe0003a147812 */ /* 0x000fe200078ec0ff */
[C---:B------:R-:W-:Y:S01]  /*6990*/  FFMA R29, R27.reuse, R21, R2 ;  /* 0x000000151b1d7223 */ /* 0x040fe20000000002 */
[----:B------:R-:W-:Y:S01]  /*69a0*/  LOP3.LUT R21, R52, 0xffffe000, RZ, 0xc0, !PT ;  /* 0xffffe00034157812 */ /* 0x000fe200078ec0ff */
[C---:B------:R-:W-:Y:S01]  /*69b0*/  FMUL R4, R24.reuse, R8 ;  /* 0x0000000818047220 */ /* 0x040fe20000400000 */
[----:B------:R-:W-:Y:S01]  /*69c0*/  F2FP.TF32.F32.PACK_B R28, R28 ;  /* 0x0000001cff1c723e */ /* 0x000fe200024050ff */
[----:B------:R-:W-:Y:S01]  /*69d0*/  FFMA R30, R27, R20, R3 ;  /* 0x000000141b1e7223 */ /* 0x000fe20000000003 */
[----:B------:R-:W-:Y:S01]  /*69e0*/  LOP3.LUT R20, R55, 0xffffe000, RZ, 0xc0, !PT ;  /* 0xffffe00037147812 */ /* 0x000fe200078ec0ff */
[C---:B------:R-:W-:Y:S01]  /*69f0*/  FMUL R5, R24.reuse, R9 ;  /* 0x0000000918057220 */ /* 0x040fe20000400000 */
[----:B------:R-:W-:Y:S01]  /*6a00*/  F2FP.TF32.F32.PACK_B R29, R29 ;  /* 0x0000001dff1d723e */ /* 0x000fe200024050ff */
[C---:B------:R-:W-:Y:S01]  /*6a10*/  FMUL R6, R24.reuse, R10 ;  /* 0x0000000a18067220 */ /* 0x040fe20000400000 */
[----:B------:R-:W-:Y:S01]  /*6a20*/  F2FP.TF32.F32.PACK_B R30, R30 ;  /* 0x0000001eff1e723e */ /* 0x000fe200024050ff */
[----:B------:R-:W-:Y:S01]  /*6a30*/  FFMA R31, R27, R26, R7 ;  /* 0x0000001a1b1f7223 */ /* 0x000fe20000000007 */
[----:B------:R-:W-:Y:S01]  /*6a40*/  LOP3.LUT R26, R49, 0xffffe000, RZ, 0xc0, !PT ;  /* 0xffffe000311a7812 */ /* 0x000fe200078ec0ff */
[----:B------:R-:W-:Y:S01]  /*6a50*/  FMUL R11, R24, R11 ;  /* 0x0000000b180b7220 */ /* 0x000fe20000400000 */
[C---:B------:R-:W-:Y:S01]  /*6a60*/  FFMA R4, R27.reuse, R21, R4 ;  /* 0x000000151b047223 */ /* 0x040fe20000000004 */
[----:B------:R-:W-:Y:S01]  /*6a70*/  LOP3.LUT R21, R48, 0xffffe000, RZ, 0xc0, !PT ;  /* 0xffffe00030157812 */ /* 0x000fe200078ec0ff */
[C---:B------:R-:W-:Y:S01]  /*6a80*/  FFMA R5, R27.reuse, R32, R5 ;  /* 0x000000201b057223 */ /* 0x040fe20000000005 */
[----:B------:R-:W-:Y:S01]  /*6a90*/  F2FP.TF32.F32.PACK_B R31, R31 ;  /* 0x0000001fff1f723e */ /* 0x000fe200024050ff */
        /* <DEDUP_REMOVED lines=8> */
[----:B------:R1:W-:Y:S01]  /*6b20*/  STSM.16.M88.4 [R79+0x400], R28 ;  /* 0x0004001c4f007844 */ /* 0x0003e20000000200 */
[----:B------:R-:W-:Y:S01]  /*6b30*/  F2FP.TF32.F32.PACK_B R6, R6 ;  /* 0x00000006ff06723e */ /* 0x000fe200024050ff */
[C---:B------:R-:W-:Y:S01]  /*6b40*/  FMUL R10, R24.reuse, R14 ;  /* 0x0000000e180a7220 */ /* 0x040fe20000400000 */
[----:B------:R-:W-:Y:S01]  /*6b50*/  F2FP.TF32.F32.PACK_B R7, R7 ;  /* 0x00000007ff07723e */ /* 0x000fe200024050ff */
[----:B------:R-:W-:Y:S01]  /*6b60*/  FMUL R15, R24, R15 ;  /* 0x0000000f180f7220 */ /* 0x000fe20000400000 */
[C---:B------:R-:W-:Y:S01]  /*6b70*/  FFMA R8, R27.reuse, R21, R8 ;  /* 0x000000151b087223 */ /* 0x040fe20000000008 */
[C---:B------:R-:W-:Y:S01]  /*6b80*/  FFMA R9, R27.reuse, R26, R9 ;  /* 0x0000001a1b097223 */ /* 0x040fe20000000009 */
[C---:B------:R-:W-:Y:S01]  /*6b90*/  FFMA R10, R27.reuse, R33, R10 ;  /* 0x000000211b0a7223 */ /* 0x040fe2000000000a */
[----:B------:R1:W-:Y:S01]  /*6ba0*/  STSM.16.M88.4 [R78+0x400], R4 ;  /* 0x000400044e007844 */ /* 0x0003e20000000200 */
[----:B------:R-:W-:Y:S01]  /*6bb0*/  LOP3.LUT R21, R44, 0xffffe000, RZ, 0xc0, !PT ;  /* 0xffffe0002c157812 */ /* 0x000fe200078ec0ff */
[----:B------:R-:W-:Y:S01]  /*6bc0*/  FFMA R11, R27, R20, R15 ;  /* 0x000000141b0b7223 */ /* 0x000fe2000000000f */
[----:B------:R-:W-:Y:S01]  /*6bd0*/  LOP3.LUT R20, R45, 0xffffe000, RZ, 0xc0, !PT ;  /* 0xffffe0002d147812 */ /* 0x000fe200078ec0ff */
[C---:B------:R-:W-:Y:S01]  /*6be0*/  FMUL R12, R24.reuse, R16 ;  /* 0x00000010180c7220 */ /* 0x040fe20000400000 */
[----:B------:R-:W-:Y:S01]  /*6bf0*/  FMUL R13, R24, R17 ;  /* 0x00000011180d7220 */ /* 0x000fe20000400000 */
[----:B------:R-:W-:Y:S01]  /*6c00*/  LOP3.LUT R33, R46, 0xffffe000, RZ, 0xc0, !PT ;  /* 0xffffe0002e217812 */ /* 0x000fe200078ec0ff */
[C---:B------:R-:W-:Y:S01]  /*6c10*/  FMUL R14, R24.reuse, R18 ;  /* 0x00000012180e7220 */ /* 0x040fe20000400000 */
[----:B------:R-:W-:Y:S01]  /*6c20*/  LOP3.LUT R26, R47, 0xffffe000, RZ, 0xc0, !PT ;  /* 0xffffe0002f1a7812 */ /* 0x000fe200078ec0ff */
[----:B------:R-:W-:Y:S01]  /*6c30*/  FMUL R19, R24, R19 ;  /* 0x0000001318137220 */ /* 0x000fe20000400000 */
[C---:B------:R-:W-:Y:S01]  /*6c40*/  FFMA R12, R27.reuse, R21, R12 ;  /* 0x000000151b0c7223 */ /* 0x040fe2000000000c */
[C---:B------:R-:W-:Y:S01]  /*6c50*/  FFMA R13, R27.reuse, R20, R13 ;  /* 0x000000141b0d7223 */ /* 0x040fe2000000000d */
[C---:B------:R-:W-:Y:S01]  /*6c60*/  FFMA R14, R27.reuse, R33, R14 ;  /* 0x000000211b0e7223 */ /* 0x040fe2000000000e */
[----:B------:R-:W-:Y:S01]  /*6c70*/  FFMA R15, R27, R26, R19 ;  /* 0x0000001a1b0f7223 */ /* 0x000fe20000000013 */
[----:B------:R-:W-:Y:S02]  /*6c80*/  F2FP.TF32.F32.PACK_B R8, R8 ;  /* 0x00000008ff08723e */ /* 0x000fe400024050ff */
[----:B------:R-:W-:Y:S02]  /*6c90*/  F2FP.TF32.F32.PACK_B R9, R9 ;  /* 0x00000009ff09723e */ /* 0x000fe400024050ff */
[----:B------:R-:W-:Y:S02]  /*6ca0*/  F2FP.TF32.F32.PACK_B R10, R10 ;  /* 0x0000000aff0a723e */ /* 0x000fe400024050ff */
[----:B------:R-:W-:Y:S02]  /*6cb0*/  F2FP.TF32.F32.PACK_B R11, R11 ;  /* 0x0000000bff0b723e */ /* 0x000fe400024050ff */
[----:B------:R-:W-:Y:S02]  /*6cc0*/  F2FP.TF32.F32.PACK_B R12, R12 ;  /* 0x0000000cff0c723e */ /* 0x000fe400024050ff */
[----:B------:R-:W-:Y:S01]  /*6cd0*/  F2FP.TF32.F32.PACK_B R13, R13 ;  /* 0x0000000dff0d723e */ /* 0x000fe200024050ff */
[----:B------:R1:W-:Y:S01]  /*6ce0*/  STSM.16.M88.4 [R81], R8 ;  /* 0x0000000851007844 */ /* 0x0003e20000000200 */
[----:B------:R-:W-:Y:S02]  /*6cf0*/  F2FP.TF32.F32.PACK_B R14, R14 ;  /* 0x0000000eff0e723e */ /* 0x000fe400024050ff */
[----:B------:R-:W-:Y:S05]  /*6d00*/  F2FP.TF32.F32.PACK_B R15, R15 ;  /* 0x0000000fff0f723e */ /* 0x000fea00024050ff */
[----:B------:R1:W-:Y:S01]  /*6d10*/  STSM.16.M88.4 [R82], R12 ;  /* 0x0000000c52007844 */ /* 0x0003e20000000200 */
[----:B------:R-:W-:Y:S01]  /*6d20*/  @!PT LDS RZ, [RZ] ;  /* 0x00000000fffff984 */ /* 0x000fe20000000800 */
[----:B------:R-:W-:Y:S01]  /*6d30*/  @!PT LDS RZ, [RZ] ;  /* 0x00000000fffff984 */ /* 0x000fe20000000800 */
[----:B------:R-:W-:Y:S01]  /*6d40*/  @!PT LDS RZ, [RZ] ;  /* 0x00000000fffff984 */ /* 0x000fe20000000800 */
[----:B------:R-:W-:Y:S01]  /*6d50*/  @!PT LDS RZ, [RZ] ;  /* 0x00000000fffff984 */ /* 0x000fe20000000800 */
[----:B------:R2:W-:Y:S07]  /*6d60*/  MEMBAR.ALL.CTA ;  /* 0x0000000000007992 */ /* 0x0005ee0000008000 */
[----:B--2---:R-:W2:Y:S02]  /*6d70*/  FENCE.VIEW.ASYNC.S ;  /* 0x00000000000073c6 */ /* 0x004ea40000000000 */
[----:B--2---:R-:W-:Y:S06]  /*6d80*/  BAR.SYNC.DEFER_BLOCKING 0x1, 0x80 ;  /* 0x0042000000007b1d */ /* 0x004fec0000010000 */
[----:B------:R-:W-:Y:S05]  /*6d90*/  @P0 BRA `(.L_x_111) ;  /* 0x0000000000280947 */ /* 0x000fea0003800000 */
[----:B------:R-:W2:Y:S01]  /*6da0*/  LDCU.64 UR6, c[0x0][0x348] ;  /* 0x00006900ff0677ac */ /* 0x000ea20008000a00 */
[----:B------:R-:W-:Y:S01]  /*6db0*/  UIADD3 UR4, UPT, UPT, UR44, 0x400, URZ ;  /* 0x000004002c047890 */ /* 0x000fe2000fffe0ff */
[----:B------:R-:W-:Y:S05]  /*6dc0*/  UMOV UR51, UR36 ;  /* 0x0000002400337c82 */ /* 0x000fea0008000000 */
[----:B------:R-:W-:Y:S04]  /*6dd0*/  MOV R68, UR4 ;  /* 0x0000000400447c02 */ /* 0x000fe80008000f00 */
[----:B------:R-:W-:Y:S01]  /*6de0*/  R2UR UR48, R68 ;  /* 0x00000000443072ca */ /* 0x000fe200000e0000 */
[----:B--2---:R-:W-:Y:S04]  /*6df0*/  UIADD3 UR4, UP0, UPT, UR6, 0x680, URZ ;  /* 0x0000068006047890 */ /* 0x004fe8000ff1e0ff */
[----:B------:R-:W-:Y:S09]  /*6e00*/  UIADD3.X UR5, UPT, UPT, URZ, UR7, URZ, UP0, !UPT ;  /* 0x00000007ff057290 */ /* 0x000ff200087fe4ff */
[----:B------:R2:W-:Y:S01]  /*6e10*/  UTMASTG.3D [UR48], [UR4] ;  /* 0x00000030040073b5 */ /* 0x0005e20008010000 */
[----:B------:R0:W-:Y:S01]  /*6e20*/  UTMACMDFLUSH ;  /* 0x00000000000079b7 */ /* 0x0001e20000000000 */
[----:B--2---:R-:W-:Y:S04]  /*6e30*/  DEPBAR.LE SB0, 0x1 ;  /* 0x000080400000791a */ /* 0x004fe80000000000 */
.L_x_111:
[----:B------:R-:W-:Y:S05]  /*6e40*/  BSYNC.RECONVERGENT B0 ;  /* 0x0000000000007941 */ /* 0x000fea0003800200 */
.L_x_110:
[----:B------:R-:W-:Y:S01]  /*6e50*/  BAR.SYNC.DEFER_BLOCKING 0x1, 0x80 ;  /* 0x0042000000007b1d */ /* 0x000fe20000010000 */
[----:B------:R-:W-:Y:S01]  /*6e60*/  ISETP.NE.AND P1, PT, R77, RZ, PT ;  /* 0x000000ff4d00720c */ /* 0x000fe20003f25270 */
[----:B------:R-:W-:Y:S01]  /*6e70*/  UISETP.NE.AND UP0, UPT, UR47, URZ, UPT ;  /* 0x000000ff2f00728c */ /* 0x000fe2000bf05270 */
[----:B------:R-:W-:Y:S11]  /*6e80*/  LEA R3, R83, UR44, 0x3 ;  /* 0x0000002c53037c11 */ /* 0x000ff6000f8e18ff */
[----:B-1----:R-:W-:Y:S01]  /*6e90*/  @P1 SHF.L.U32 R4, R73, 0x1f, RZ ;  /* 0x0000001f49041819 */ /* 0x002fe200000006ff */
[----:B------:R-:W-:Y:S06]  /*6ea0*/  BRA.U !UP0, `(.L_x_112) ;  /* 0x0000000108247547 */ /* 0x000fec000b800000 */
[----:B------:R-:W1:Y:S01]  /*6eb0*/  S2R R0, SR_CgaCtaId ;  /* 0x0000000000007919 */ /* 0x000e620000008800 */
[----:B------:R-:W-:Y:S01]  /*6ec0*/  IMAD.U32 R2, RZ, RZ, UR46 ;  /* 0x0000002eff027e24 */ /* 0x000fe2000f8e00ff */
[----:B------:R-:W-:Y:S04]  /*6ed0*/  UIADD3 UR4, UPT, UPT, UR46, 0x1, URZ ;  /* 0x000000012e047890 */ /* 0x000fe8000fffe0ff */
[----:B------:R-:W-:Y:S01]  /*6ee0*/  @P1 LEA R2, R2, UR44, 0x3 ;  /* 0x0000002c02021c11 */ /* 0x000fe2000f8e18ff */
[----:B------:R-:W-:Y:S04]  /*6ef0*/  UISETP.NE.AND UP0, UPT, UR4, 0x4, UPT ;  /* 0x000000040400788c */ /* 0x000fe8000bf05270 */
[----:B------:R-:W-:Y:S01]  /*6f00*/  @P1 VIADD R5, R2, 0xa0 ;  /* 0x000000a002051836 */ /* 0x000fe20000000000 */
[----:B------:R-:W-:Y:S04]  /*6f10*/  USEL UR46, UR4, URZ, UP0 ;  /* 0x000000ff042e7287 */ /* 0x000fe80008000000 */
[----:B-1----:R-:W-:Y:S04]  /*6f20*/  @P1 PRMT R0, R0, 0x654, R5 ;  /* 0x0000065400001816 */ /* 0x002fe80000000005 */
[----:B------:R1:W-:Y:S04]  /*6f30*/  @P1 SYNCS.ARRIVE.TRANS64.RED.A1T0 RZ, [R0+URZ], RZ ;  /* 0x000000ff00ff19a7 */ /* 0x0003e800081004ff */
.L_x_112:
[----:B------:R-:W2:Y:S01]  /*6f40*/  @P1 SYNCS.PHASECHK.TRANS64.TRYWAIT P0, [R3+URZ+0x80], R4 ;  /* 0x00008004030015a7 */ /* 0x000ea200080011ff */
[----:B------:R-:W-:Y:S01]  /*6f50*/  BSSY B1, `(.L_x_113) ;  /* 0x0000017000017945 */ /* 0x000fe20003800000 */
[----:B--2---:R-:W-:Y:S03]  /*6f60*/  @P1 SEL R85, RZ, 0x1, !P0 ;  /* 0x00000001ff551807 */ /* 0x004fe60004000000 */
[----:B------:R-:W-:Y:S05]  /*6f70*/  @!P1 BRA `(.L_x_114) ;  /* 0x0000000000509947 */ /* 0x000fea0003800000 */
[----:B------:R-:W-:Y:S01]  /*6f80*/  ISETP.NE.AND P1, PT, R86, RZ, PT ;  /* 0x000000ff5600720c */ /* 0x000fe20003f25270 */
[----:B------:R-:W-:Y:S01]  /*6f90*/  BSSY B0, `(.L_x_115) ;  /* 0x000000a000007945 */ /* 0x000fe20003800000 */
[----:B------:R-:W-:Y:S11]  /*6fa0*/  ISETP.NE.AND P0, PT, R85, RZ, PT ;  /* 0x000000ff5500720c */ /* 0x000ff60003f05270 */
[----:B------:R-:W-:Y:S04]  /*6fb0*/  @P1 IMAD R4, R83, 0x2000, R84 ;  /* 0x0000200053041824 */ /* 0x000fe800078e0254 */
[----:B------:R-:W-:Y:S04]  /*6fc0*/  @P1 VIADD R7, R4, UR44 ;  /* 0x0000002c04071c36 */ /* 0x000fe80008000000 */
[----:B------:R-:W-:Y:S01]  /*6fd0*/  @P1 IMAD.IADD R2, R74, 0x1, R7 ;  /* 0x000000014a021824 */ /* 0x000fe200078e0207 */
[----:B------:R-:W-:Y:S01]  /*6fe0*/  @P1 IADD3 R5, PT, PT, R88, R7, RZ ;  /* 0x0000000758051210 */ /* 0x000fe20007ffe0ff */
[----:B------:R-:W-:Y:S06]  /*6ff0*/  @P0 BRA `(.L_x_116) ;  /* 0x00000000000c0947 */ /* 0x000fec0003800000 */
[----:B-1----:R-:W-:Y:S04]  /*7000*/  SHF.L.U32 R0, R73, 0x1f, RZ ;  /* 0x0000001f49007819 */ /* 0x002fe800000006ff */
[----:B------:R-:W1:Y:S02]  /*7010*/  SYNCS.PHASECHK.TRANS64.TRYWAIT P0, [R3+URZ+0x80], R0 ;  /* 0x00008000030075a7 */ /* 0x000e6400080011ff */
[----:B-1----:R-:W-:Y:S05]  /*7020*/  @!P0 BRA `(.L_x_117) ;  /* 0x0000002800ac8947 */ /* 0x002fea0003800000 */
.L_x_116:
[----:B------:R-:W-:Y:S05]  /*7030*/  BSYNC B0 ;  /* 0x0000000000007941 */ /* 0x000fea0003800000 */
.L_x_115:
[----:B------:R-:W-:Y:S02]  /*7040*/  ISETP.NE.AND P0, PT, R86, RZ, PT ;  /* 0x000000ff5600720c */ /* 0x000fe40003f05270 */
[----:B------:R-:W-:Y:S11]  /*7050*/  IADD3 R83, PT, PT, R83, 0x1, RZ ;  /* 0x0000000153537810 */ /* 0x000ff60007ffe0ff */
[----:B-1----:R-:W-:Y:S01]  /*7060*/  @P0 IMAD.IADD R0, R74, 0x1, R5 ;  /* 0x000000014a000824 */ /* 0x002fe200078e0205 */
[----:B------:R-:W-:Y:S05]  /*7070*/  @P0 WARPSYNC.ALL ;  /* 0x0000000000000948 */ /* 0x000fea0003800000 */
[----:B------:R2:W3:Y:S04]  /*7080*/  @P0 LDSM.16.M88.4 R56, [R4+UR44+0x400] ;  /* 0x0004002c0438083b */ /* 0x0004e80008000200 */
[----:B------:R2:W4:Y:S04]  /*7090*/  @P0 LDSM.16.M88.4 R52, [R2+0x400] ;  /* 0x000400000234083b */ /* 0x0005280000000200 */
[----:B------:R2:W1:Y:S04]  /*70a0*/  @P0 LDSM.16.M88.4 R48, [R5+0x400] ;  /* 0x000400000530083b */ /* 0x0004680000000200 */
[----:B------:R2:W1:Y:S02]  /*70b0*/  @P0 LDSM.16.M88.4 R44, [R0+0x400] ;  /* 0x00040000002c083b */ /* 0x0004640000000200 */
.L_x_114:
[----:B------:R-:W-:Y:S05]  /*70c0*/  BSYNC B1 ;  /* 0x0000000000017941 */ /* 0x000fea0003800000 */
.L_x_113:
[----:B------:R-:W-:Y:S05]  /*70d0*/  VIADD R3, R25, 0x20 ;  /* 0x0000002019037836 */ /* 0x000fea0000000000 */
[----:B------:R-:W-:Y:S04]  /*70e0*/  SHF.R.U32.HI R3, RZ, 0x15, R3 ;  /* 0x00000015ff037819 */ /* 0x000fe80000011603 */
[----:B------:R-:W-:Y:S11]  /*70f0*/  LOP3.LUT P0, RZ, R3, 0x3, R64, 0x48, !PT ;  /* 0x0000000303ff7812 */ /* 0x000ff60007804840 */
[----:B------:R-:W-:Y:S02]  /*7100*/  @!UPT UIADD3 URZ, UPT, UPT, URZ, URZ, URZ ;  /* 0x000000fffffff290 */ /* 0x000fe4000fffe0ff */
[----:B------:R-:W-:Y:S05]  /*7110*/  @!P0 BRA `(.L_x_118) ;  /* 0x0000000000408947 */ /* 0x000fea0003800000 */
[----:B------:R-:W5:Y:S01]  /*7120*/  LDCU.64 UR8, c[0x4][0x70] ;  /* 0x01000e00ff0877ac */ /* 0x000f620008000a00 */
[----:B------:R-:W-:Y:S01]  /*7130*/  MOV R3, 0x0 ;  /* 0x0000000000037802 */ /* 0x000fe20000000f00 */
[----:B------:R-:W-:Y:S02]  /*7140*/  HFMA2 R12, -RZ, RZ, 0, 5.9604644775390625e-08 ;  /* 0x00000001ff0c7431 */ /* 0x000fe400000001ff */
[----:B------:R-:W-:Y:S02]  /*7150*/  IMAD.MOV.U32 R8, RZ, RZ, 0x192 ;  /* 0x00000192ff087424 */ /* 0x000fe400078e00ff */
[----:B------:R-:W-:Y:S01]  /*7160*/  IMAD.MOV.U32 R13, RZ, RZ, RZ ;  /* 0x000000ffff0d7224 */ /* 0x000fe200078e00ff */
[----:B------:R-:W3:Y:S01]  /*7170*/  LDCU.64 UR6, c[0x4][0x78] ;  /* 0x01000f00ff0677ac */ /* 0x000ee20008000a00 */
[----:B--2---:R-:W2:Y:S01]  /*7180*/  LDC.64 R2, c[0x4][R3] ;  /* 0x0100000003027b82 */ /* 0x004ea20000000a00 */
[----:B------:R-:W4:Y:S01]  /*7190*/  LDCU.64 UR4, c[0x4][0x10] ;  /* 0x01000200ff0477ac */ /* 0x000f220008000a00 */
[----:B-----5:R-:W-:Y:S01]  /*71a0*/  MOV R5, UR9 ;  /* 0x0000000900057c02 */ /* 0x020fe20008000f00 */
[----:B------:R-:W-:Y:S01]  /*71b0*/  IMAD.U32 R4, RZ, RZ, UR8 ;  /* 0x00000008ff047e24 */ /* 0x000fe2000f8e00ff */
[----:B---3--:R-:W-:Y:S01]  /*71c0*/  MOV R7, UR7 ;  /* 0x0000000700077c02 */ /* 0x008fe20008000f00 */
[----:B------:R-:W-:Y:S01]  /*71d0*/  IMAD.U32 R6, RZ, RZ, UR6 ;  /* 0x00000006ff067e24 */ /* 0x000fe2000f8e00ff */
[----:B----4-:R-:W-:Y:S01]  /*71e0*/  MOV R11, UR5 ;  /* 0x00000005000b7c02 */ /* 0x010fe20008000f00 */
[----:B------:R-:W-:Y:S02]  /*71f0*/  IMAD.U32 R10, RZ, RZ, UR4 ;  /* 0x00000004ff0a7e24 */ /* 0x000fe4000f8e00ff */
[----:B------:R-:W-:Y:S07]  /*7200*/  LEPC R20, `(.L_x_118) ;  /* 0x000000001014794e */ /* 0x000fee0000000000 */
[----:B-12---:R-:W-:Y:S05]  /*7210*/  CALL.ABS.NOINC R2 ;  /* 0x0000000002007343 */ /* 0x006fea0003c00000 */
.L_x_118:
[----:B---3--:R-:W-:Y:S01]  /*7220*/  LOP3.LUT R20, R56, 0xffffe000, RZ, 0xc0, !PT ;  /* 0xffffe00038147812 */ /* 0x008fe200078ec0ff */
[----:B------:R-:W-:Y:S05]  /*7230*/  WARPSYNC.ALL ;  /* 0x0000000000007948 */ /* 0x000fea0003800000 */
[----:B------:R-:W-:Y:S01]  /*7240*/  R2UR UR4, R25 ;  /* 0x00000000190472ca */ /* 0x000fe200000e0000 */
[----:B------:R-:W3:Y:S01]  /*7250*/  S2R R87, SR_CgaCtaId ;  /* 0x0000000000577919 */ /* 0x000ee20000008800 */
[----:B------:R-:W-:Y:S01]  /*7260*/  LOP3.LUT R21, R57, 0xffffe000, RZ, 0xc0, !PT ;  /* 0xffffe00039157812 */ /* 0x000fe200078ec0ff */
[----:B------:R-:W-:Y:S01]  /*7270*/  IMAD.U32 R40, RZ, RZ, UR46 ;  /* 0x0000002eff287e24 */ /* 0x000fe2000f8e00ff */
[----:B------:R-:W-:Y:S01]  /*7280*/  LOP3.LUT R41, R58, 0xffffe000, RZ, 0xc0, !PT ;  /* 0xffffe0003a297812 */ /* 0x000fe200078ec0ff */
[----:B------:R-:W-:Y:S01]  /*7290*/  BSSY.RECONVERGENT B0, `(.L_x_119) ;  /* 0x000005c000007945 */ /* 0x000fe20003800200 */
[----:B-1----:R-:W-:Y:S02]  /*72a0*/  LOP3.LUT R26, R48, 0xffffe000, RZ, 0xc0, !PT ;  /* 0xffffe000301a7812 */ /* 0x002fe400078ec0ff */
[----:B------:R-:W-:Y:S02]  /*72b0*/  ISETP.NE.AND P6, PT, R77, RZ, PT ;  /* 0x000000ff4d00720c */ /* 0x000fe40003fc5270 */
[----:B------:R-:W-:Y:S02]  /*72c0*/  ISETP.NE.AND P0, PT, R76, RZ, PT ;  /* 0x000000ff4c00720c */ /* 0x000fe40003f05270 */
[----:B------:R-:W-:Y:S01]  /*72d0*/  LEA R89, R83, UR44, 0x3 ;  /* 0x0000002c53597c11 */ /* 0x000fe2000f8e18ff */
[----:B--2---:R-:W1:Y:S08]  /*72e0*/  LDTM.16dp128bit.x8 R4, tmem[UR4+0x20] ;  /* 0x00002004000479ee */ /* 0x004e700008180000 */
[----:B------:R-:W-:Y:S02]  /*72f0*/  @P6 LEA R40, R40, UR44, 0x3 ;  /* 0x0000002c28286c11 */ /* 0x000fe4000f8e18ff */
[----:B------:R-:W-:Y:S03]  /*7300*/  @P6 SHF.L.U32 R90, R73, 0x1f, RZ ;  /* 0x0000001f495a6819 */ /* 0x000fe600000006ff */
[----:B------:R-:W-:Y:S05]  /*7310*/  @P6 VIADD R40, R40, 0xa0 ;  /* 0x000000a028286836 */ /* 0x000fea0000000000 */
[----:B---3--:R-:W-:Y:S01]  /*7320*/  @P6 PRMT R40, R87, 0x654, R40 ;  /* 0x0000065457286816 */ /* 0x008fe20000000028 */
[C---:B-1----:R-:W-:Y:S01]  /*7330*/  FMUL R0, R24.reuse, R4 ;  /* 0x0000000418007220 */ /* 0x042fe20000400000 */
[C---:B------:R-:W-:Y:S01]  /*7340*/  FMUL R2, R24.reuse, R5 ;  /* 0x0000000518027220 */ /* 0x040fe20000400000 */
[C---:B------:R-:W-:Y:S01]  /*7350*/  FMUL R3, R24.reuse, R10 ;  /* 0x0000000a18037220 */ /* 0x040fe20000400000 */
[----:B------:R-:W-:Y:S01]  /*7360*/  FMUL R4, R24, R11 ;  /* 0x0000000b18047220 */ /* 0x000fe20000400000 */
[C---:B------:R-:W-:Y:S01]  /*7370*/  FFMA R28, R27.reuse, R20, R0 ;  /* 0x000000141b1c7223 */ /* 0x040fe20000000000 */
[----:B----4-:R-:W-:Y:S01]  /*7380*/  LOP3.LUT R20, R52, 0xffffe000, RZ, 0xc0, !PT ;  /* 0xffffe00034147812 */ /* 0x010fe200078ec0ff */
        /* <DEDUP_REMOVED lines=8> */
[----:B------:R-:W-:Y:S01]  /*7410*/  FFMA R31, R27, R21, R2 ;  /* 0x000000151b1f7223 */ /* 0x000fe20000000002 */
[----:B------:R-:W-:Y:S01]  /*7420*/  LOP3.LUT R21, R53, 0xffffe000, RZ, 0xc0, !PT ;  /* 0xffffe00035157812 */ /* 0x000fe200078ec0ff */
[C---:B------:R-:W-:Y:S01]  /*7430*/  FMUL R0, R24.reuse, R8 ;  /* 0x0000000818007220 */ /* 0x040fe20000400000 */
[----:B------:R-:W-:Y:S01]  /*7440*/  F2FP.TF32.F32.PACK_B R30, R30 ;  /* 0x0000001eff1e723e */ /* 0x000fe200024050ff */
[----:B------:R-:W-:Y:S01]  /*7450*/  FMUL R2, R24, R9 ;  /* 0x0000000918027220 */ /* 0x000fe20000400000 */
[----:B------:R-:W-:Y:S01]  /*7460*/  F2FP.TF32.F32.PACK_B R31, R31 ;  /* 0x0000001fff1f723e */ /* 0x000fe200024050ff */
[C---:B------:R-:W-:Y:S01]  /*7470*/  FFMA R32, R27.reuse, R20, R0 ;  /* 0x000000141b207223 */ /* 0x040fe20000000000 */
[----:B------:R-:W-:Y:S01]  /*7480*/  LOP3.LUT R20, R54, 0xffffe000, RZ, 0xc0, !PT ;  /* 0xffffe00036147812 */ /* 0x000fe200078ec0ff */
[----:B------:R-:W-:Y:S01]  /*7490*/  FFMA R33, R27, R21, R2 ;  /* 0x000000151b217223 */ /* 0x000fe20000000002 */
[----:B------:R-:W-:Y:S01]  /*74a0*/  LOP3.LUT R21, R49, 0xffffe000, RZ, 0xc0, !PT ;  /* 0xffffe00031157812 */ /* 0x000fe200078ec0ff */
[----:B------:R1:W-:Y:S01]  /*74b0*/  STSM.16.M88.4 [R79+0x2400], R28 ;  /* 0x0024001c4f007844 */ /* 0x0003e20000000200 */
[----:B------:R-:W-:Y:S01]  /*74c0*/  F2FP.TF32.F32.PACK_B R32, R32 ;  /* 0x00000020ff20723e */ /* 0x000fe200024050ff */
[C---:B------:R-:W-:Y:S01]  /*74d0*/  FFMA R34, R27.reuse, R20, R3 ;  /* 0x000000141b227223 */ /* 0x040fe20000000003 */
[----:B------:R-:W-:Y:S01]  /*74e0*/  LOP3.LUT R20, R50, 0xffffe000, RZ, 0xc0, !PT ;  /* 0xffffe00032147812 */ /* 0x000fe200078ec0ff */
[C---:B------:R-:W-:Y:S01]  /*74f0*/  FMUL R5, R24.reuse, R12 ;  /* 0x0000000c18057220 */ /* 0x040fe20000400000 */
[----:B------:R-:W-:Y:S01]  /*7500*/  F2FP.TF32.F32.PACK_B R33, R33 ;  /* 0x00000021ff21723e */ /* 0x000fe200024050ff */
[C---:B------:R-:W-:Y:S01]  /*7510*/  FMUL R6, R24.reuse, R13 ;  /* 0x0000000d18067220 */ /* 0x040fe20000400000 */
[----:B------:R-:W-:Y:S01]  /*7520*/  F2FP.TF32.F32.PACK_B R34, R34 ;  /* 0x00000022ff22723e */ /* 0x000fe200024050ff */
[----:B------:R-:W-:Y:S01]  /*7530*/  FMUL R7, R24, R14 ;  /* 0x0000000e18077220 */ /* 0x000fe20000400000 */
[----:B------:R-:W-:Y:S01]  /*7540*/  FFMA R35, R27, R41, R4 ;  /* 0x000000291b237223 */ /* 0x000fe20000000004 */
[----:B------:R-:W-:Y:S01]  /*7550*/  LOP3.LUT R41, R51, 0xffffe000, RZ, 0xc0, !PT ;  /* 0xffffe00033297812 */ /* 0x000fe200078ec0ff */
[C---:B------:R-:W-:Y:S01]  /*7560*/  FFMA R36, R27.reuse, R26, R5 ;  /* 0x0000001a1b247223 */ /* 0x040fe20000000005 */
[----:B------:R-:W-:Y:S01]  /*7570*/  LOP3.LUT R26, R46, 0xffffe000, RZ, 0xc0, !PT ;  /* 0xffffe0002e1a7812 */ /* 0x000fe200078ec0ff */
[C---:B------:R-:W-:Y:S01]  /*7580*/  FFMA R37, R27.reuse, R21, R6 ;  /* 0x000000151b257223 */ /* 0x040fe20000000006 */
[----:B------:R-:W-:Y:S01]  /*7590*/  FMUL R8, R24, R15 ;  /* 0x0000000f18087220 */ /* 0x000fe20000400000 */
[----:B------:R-:W-:Y:S01]  /*75a0*/  FFMA R38, R27, R20, R7 ;  /* 0x000000141b267223 */ /* 0x000fe20000000007 */
[----:B------:R-:W-:Y:S01]  /*75b0*/  LOP3.LUT R20, R44, 0xffffe000, RZ, 0xc0, !PT ;  /* 0xffffe0002c147812 */ /* 0x000fe200078ec0ff */
[C---:B------:R-:W-:Y:S01]  /*75c0*/  FMUL R9, R24.reuse, R16 ;  /* 0x0000001018097220 */ /* 0x040fe20000400000 */
[----:B------:R-:W-:Y:S01]  /*75d0*/  LOP3.LUT R21, R45, 0xffffe000, RZ, 0xc0, !PT ;  /* 0xffffe0002d157812 */ /* 0x000fe200078ec0ff */
[----:B------:R-:W-:Y:S01]  /*75e0*/  FFMA R39, R27, R41, R8 ;  /* 0x000000291b277223 */ /* 0x000fe20000000008 */
[C---:B------:R-:W-:Y:S01]  /*75f0*/  FMUL R10, R24.reuse, R17 ;  /* 0x00000011180a7220 */ /* 0x040fe20000400000 */
[C---:B------:R-:W-:Y:S01]  /*7600*/  FMUL R11, R24.reuse, R18 ;  /* 0x00000012180b7220 */ /* 0x040fe20000400000 */
[----:B------:R-:W-:Y:S01]  /*7610*/  LOP3.LUT R41, R47, 0xffffe000, RZ, 0xc0, !PT ;  /* 0xffffe0002f297812 */ /* 0x000fe200078ec0ff */
[----:B------:R-:W-:Y:S01]  /*7620*/  FMUL R12, R24, R19 ;  /* 0x00000013180c7220 */ /* 0x000fe20000400000 */
[----:B------:R-:W-:Y:S02]  /*7630*/  F2FP.TF32.F32.PACK_B R35, R35 ;  /* 0x00000023ff23723e */ /* 0x000fe400024050ff */
[----:B------:R-:W-:Y:S02]  /*7640*/  F2FP.TF32.F32.PACK_B R36, R36 ;  /* 0x00000024ff24723e */ /* 0x000fe400024050ff */
[----:B------:R-:W-:Y:S01]  /*7650*/  F2FP.TF32.F32.PACK_B R37, R37 ;  /* 0x00000025ff25723e */ /* 0x000fe200024050ff */
[----:B------:R2:W-:Y:S01]  /*7660*/  STSM.16.M88.4 [R78+0x2400], R32 ;  /* 0x002400204e007844 */ /* 0x0005e20000000200 */
[----:B------:R-:W-:Y:S01]  /*7670*/  F2FP.TF32.F32.PACK_B R38, R38 ;  /* 0x00000026ff26723e */ /* 0x000fe200024050ff */
[C---:B-1----:R-:W-:Y:S01]  /*7680*/  FFMA R28, R27.reuse, R20, R9 ;  /* 0x000000141b1c7223 */ /* 0x042fe20000000009 */
[C---:B------:R-:W-:Y:S01]  /*7690*/  FFMA R29, R27.reuse, R21, R10 ;  /* 0x000000151b1d7223 */ /* 0x040fe2000000000a */
[C---:B------:R-:W-:Y:S01]  /*76a0*/  FFMA R30, R27.reuse, R26, R11 ;  /* 0x0000001a1b1e7223 */ /* 0x040fe2000000000b */
[----:B------:R-:W-:Y:S01]  /*76b0*/  FFMA R31, R27, R41, R12 ;  /* 0x000000291b1f7223 */ /* 0x000fe2000000000c */
[----:B------:R-:W-:Y:S02]  /*76c0*/  F2FP.TF32.F32.PACK_B R39, R39 ;  /* 0x00000027ff27723e */ /* 0x000fe400024050ff */
[----:B------:R-:W-:Y:S02]  /*76d0*/  F2FP.TF32.F32.PACK_B R28, R28 ;  /* 0x0000001cff1c723e */ /* 0x000fe400024050ff */
[----:B------:R-:W-:Y:S01]  /*76e0*/  F2FP.TF32.F32.PACK_B R29, R29 ;  /* 0x0000001dff1d723e */ /* 0x000fe200024050ff */
[----:B------:R2:W-:Y:S01]  /*76f0*/  STSM.16.M88.4 [R81+0x2000], R36 ;  /* 0x0020002451007844 */ /* 0x0005e20000000200 */
[----:B------:R-:W-:Y:S02]  /*7700*/  F2FP.TF32.F32.PACK_B R30, R30 ;  /* 0x0000001eff1e723e */ /* 0x000fe400024050ff */
[----:B------:R-:W-:Y:S05]  /*7710*/  F2FP.TF32.F32.PACK_B R31, R31 ;  /* 0x0000001fff1f723e */ /* 0x000fea00024050ff */
[----:B------:R2:W-:Y:S01]  /*7720*/  STSM.16.M88.4 [R82+0x2000], R28 ;  /* 0x0020001c52007844 */ /* 0x0005e20000000200 */
[----:B------:R-:W-:Y:S01]  /*7730*/  @!PT LDS RZ, [RZ] ;  /* 0x00000000fffff984 */ /* 0x000fe20000000800 */
[----:B------:R-:W-:Y:S01]  /*7740*/  @!PT LDS RZ, [RZ] ;  /* 0x00000000fffff984 */ /* 0x000fe20000000800 */
[----:B------:R-:W-:Y:S01]  /*7750*/  @!PT LDS RZ, [RZ] ;  /* 0x00000000fffff984 */ /* 0x000fe20000000800 */
[----:B------:R-:W-:Y:S01]  /*7760*/  @!PT LDS RZ, [RZ] ;  /* 0x00000000fffff984 */ /* 0x000fe20000000800 */
[----:B------:R1:W-:Y:S07]  /*7770*/  MEMBAR.ALL.CTA ;  /* 0x0000000000007992 */ /* 0x0003ee0000008000 */
[----:B-1----:R-:W1:Y:S02]  /*7780*/  FENCE.VIEW.ASYNC.S ;  /* 0x00000000000073c6 */ /* 0x002e640000000000 */
[----:B-1----:R-:W-:Y:S06]  /*7790*/  BAR.SYNC.DEFER_BLOCKING 0x1, 0x80 ;  /* 0x0042000000007b1d */ /* 0x002fec0000010000 */
[----:B------:R-:W-:Y:S05]  /*77a0*/  @P0 BRA `(.L_x_120) ;  /* 0x0000000000280947 */ /* 0x000fea0003800000 */
[----:B------:R-:W1:Y:S01]  /*77b0*/  LDCU.64 UR6, c[0x0][0x348] ;  /* 0x00006900ff0677ac */ /* 0x000e620008000a00 */
[----:B------:R-:W-:Y:S02]  /*77c0*/  UIADD3 UR9, UPT, UPT, UR49, 0x20, URZ ;  /* 0x0000002031097890 */ /* 0x000fe4000fffe0ff */
[----:B------:R-:W-:Y:S01]  /*77d0*/  UIADD3 UR8, UPT, UPT, UR44, 0x2400, URZ ;  /* 0x000024002c087890 */ /* 0x000fe2000fffe0ff */
[----:B------:R-:W-:Y:S01]  /*77e0*/  UMOV UR10, UR50 ;  /* 0x00000032000a7c82 */ /* 0x000fe20008000000 */
[----:B------:R-:W-:Y:S01]  /*77f0*/  UMOV UR11, UR36 ;  /* 0x00000024000b7c82 */ /* 0x000fe20008000000 */
[----:B-1----:R-:W-:Y:S04]  /*7800*/  UIADD3 UR4, UP0, UPT, UR6, 0x680, URZ ;  /* 0x0000068006047890 */ /* 0x002fe8000ff1e0ff */
[----:B------:R-:W-:Y:S09]  /*7810*/  UIADD3.X UR5, UPT, UPT, URZ, UR7, URZ, UP0, !UPT ;  /* 0x00000007ff057290 */ /* 0x000ff200087fe4ff */
[----:B------:R1:W-:Y:S01]  /*7820*/  UTMASTG.3D [UR8], [UR4] ;  /* 0x00000008040073b5 */ /* 0x0003e20008010000 */
[----:B------:R0:W-:Y:S01]  /*7830*/  UTMACMDFLUSH ;  /* 0x00000000000079b7 */ /* 0x0001e20000000000 */
[----:B-1----:R-:W-:Y:S04]  /*7840*/  DEPBAR.LE SB0, 0x1 ;  /* 0x000080400000791a */ /* 0x002fe80000000000 */
.L_x_120:
[----:B------:R-:W-:Y:S05]  /*7850*/  BSYNC.RECONVERGENT B0 ;  /* 0x0000000000007941 */ /* 0x000fea0003800200 */
.L_x_119:
[----:B------:R-:W-:Y:S01]  /*7860*/  BAR.SYNC.DEFER_BLOCKING 0x1, 0x80 ;  /* 0x0042000000007b1d */ /* 0x000fe20000010000 */
[----:B------:R-:W-:Y:S04]  /*7870*/  UIADD3 UR4, UPT, UPT, UR46, 0x1, URZ ;  /* 0x000000012e047890 */ /* 0x000fe8000fffe0ff */
[----:B------:R-:W-:Y:S04]  /*7880*/  UISETP.NE.AND UP0, UPT, UR4, 0x4, UPT ;  /* 0x000000040400788c */ /* 0x000fe8000bf05270 */
[----:B------:R-:W-:Y:S01]  /*7890*/  USEL UR45, UR4, URZ, UP0 ;  /* 0x000000ff042d7287 */ /* 0x000fe20008000000 */
[----:B------:R1:W-:Y:S01]  /*78a0*/  @P6 SYNCS.ARRIVE.TRANS64.RED.A1T0 RZ, [R40+URZ], RZ ;  /* 0x000000ff28ff69a7 */ /* 0x0003e200081004ff */
[----:B------:R-:W-:Y:S01]  /*78b0*/  BSSY B1, `(.L_x_121) ;  /* 0x0000018000017945 */ /* 0x000fe20003800000 */
[----:B------:R-:W3:Y:S02]  /*78c0*/  @P6 SYNCS.PHASECHK.TRANS64.TRYWAIT P0, [R89+URZ+0x80], R90 ;  /* 0x0000805a590065a7 */ /* 0x000ee400080011ff */
[----:B---3--:R-:W-:Y:S01]  /*78d0*/  @P6 SEL R85, RZ, 0x1, !P0 ;  /* 0x00000001ff556807 */ /* 0x008fe20004000000 */
[----:B-1----:R-:W-:Y:S06]  /*78e0*/  @!P6 BRA `(.L_x_122) ;  /* 0x000000000050e947 */ /* 0x002fec0003800000 */
        /* <DEDUP_REMOVED lines=8> */
[----:B------:R-:W-:Y:S04]  /*7970*/  SHF.L.U32 R4, R73, 0x1f, RZ ;  /* 0x0000001f49047819 */ /* 0x000fe800000006ff */
[----:B------:R-:W1:Y:S02]  /*7980*/  SYNCS.PHASECHK.TRANS64.TRYWAIT P0, [R89+URZ+0x80], R4 ;  /* 0x00008004590075a7 */ /* 0x000e6400080011ff */
[----:B-1----:R-:W-:Y:S05]  /*7990*/  @!P0 BRA `(.L_x_125) ;  /* 0x0000002000648947 */ /* 0x002fea0003800000 */
.L_x_124:
[----:B------:R-:W-:Y:S05]  /*79a0*/  BSYNC B0 ;  /* 0x0000000000007941 */ /* 0x000fea0003800000 */
.L_x_123:
        /* <DEDUP_REMOVED lines=8> */
.L_x_122:
[----:B------:R-:W-:Y:S05]  /*7a30*/  BSYNC B1 ;  /* 0x0000000000017941 */ /* 0x000fea0003800000 */
.L_x_121:
[----:B-1----:R-:W-:Y:S05]  /*7a40*/  VIADD R3, R25, 0x40 ;  /* 0x0000004019037836 */ /* 0x002fea0000000000 */
[----:B------:R-:W-:Y:S04]  /*7a50*/  SHF.R.U32.HI R3, RZ, 0x15, R3 ;  /* 0x00000015ff037819 */ /* 0x000fe80000011603 */
[----:B------:R-:W-:Y:S11]  /*7a60*/  LOP3.LUT P0, RZ, R3, 0x3, R64, 0x48, !PT ;  /* 0x0000000303ff7812 */ /* 0x000ff60007804840 */
[----:B------:R-:W-:Y:S02]  /*7a70*/  @!UPT UIADD3 URZ, UPT, UPT, URZ, URZ, URZ ;  /* 0x000000fffffff290 */ /* 0x000fe4000fffe0ff */
[----:B------:R-:W-:Y:S05]  /*7a80*/  @!P0 BRA `(.L_x_126) ;  /* 0x0000000000408947 */ /* 0x000fea0003800000 */
[----:B------:R-:W1:Y:S01]  /*7a90*/  LDCU.64 UR8, c[0x4][0x70] ;  /* 0x01000e00ff0877ac */ /* 0x000e620008000a00 */
[----:B------:R-:W-:Y:S01]  /*7aa0*/  MOV R3, 0x0 ;  /* 0x0000000000037802 */ /* 0x000fe20000000f00 */
[----:B------:R-:W-:Y:S02]  /*7ab0*/  HFMA2 R12, -RZ, RZ, 0, 5.9604644775390625e-08 ;  /* 0x00000001ff0c7431 */ /* 0x000fe400000001ff */
[----:B------:R-:W-:Y:S02]  /*7ac0*/  IMAD.MOV.U32 R8, RZ, RZ, 0x192 ;  /* 0x00000192ff087424 */ /* 0x000fe400078e00ff */
[----:B------:R-:W-:Y:S01]  /*7ad0*/  IMAD.MOV.U32 R13, RZ, RZ, RZ ;  /* 0x000000ffff0d7224 */ /* 0x000fe200078e00ff */
[----:B------:R-:W5:Y:S01]  /*7ae0*/  LDCU.64 UR6, c[0x4][0x78] ;  /* 0x01000f00ff0677ac */ /* 0x000f620008000a00 */
[----:B------:R-:W2:Y:S01]  /*7af0*/  LDC.64 R2, c[0x4][R3] ;  /* 0x0100000003027b82 */ /* 0x000ea20000000a00 */
[----:B------:R-:W3:Y:S01]  /*7b00*/  LDCU.64 UR4, c[0x4][0x10] ;  /* 0x01000200ff0477ac */ /* 0x000ee20008000a00 */
[----:B-1----:R-:W-:Y:S01]  /*7b10*/  MOV R5, UR9 ;  /* 0x0000000900057c02 */ /* 0x002fe20008000f00 */
[----:B------:R-:W-:Y:S01]  /*7b20*/  IMAD.U32 R4, RZ, RZ, UR8 ;  /* 0x00000008ff047e24 */ /* 0x000fe2000f8e00ff */
[----:B-----5:R-:W-:Y:S01]  /*7b30*/  MOV R7, UR7 ;  /* 0x0000000700077c02 */ /* 0x020fe20008000f00 */
[----:B------:R-:W-:Y:S01]  /*7b40*/  IMAD.U32 R6, RZ, RZ, UR6 ;  /* 0x00000006ff067e24 */ /* 0x000fe2000f8e00ff */
[----:B---3--:R-:W-:Y:S01]  /*7b50*/  MOV R11, UR5 ;  /* 0x00000005000b7c02 */ /* 0x008fe20008000f00 */
[----:B------:R-:W-:Y:S02]  /*7b60*/  IMAD.U32 R10, RZ, RZ, UR4 ;  /* 0x00000004ff0a7e24 */ /* 0x000fe4000f8e00ff */
[----:B------:R-:W-:Y:S07]  /*7b70*/  LEPC R20, `(.L_x_126) ;  /* 0x000000001014794e */ /* 0x000fee0000000000 */
[----:B--2-4-:R-:W-:Y:S05]  /*7b80*/  CALL.ABS.NOINC R2 ;  /* 0x0000000002007343 */ /* 0x014fea0003c00000 */
.L_x_126:
[----:B---3--:R-:W-:Y:S01]  /*7b90*/  LOP3.LUT R20, R56, 0xffffe000, RZ, 0xc0, !PT ;  /* 0xffffe00038147812 */ /* 0x008fe200078ec0ff */
[----:B------:R-:W-:Y:S05]  /*7ba0*/  WARPSYNC.ALL ;  /* 0x0000000000007948 */ /* 0x000fea0003800000 */
[----:B------:R-:W-:Y:S01]  /*7bb0*/  R2UR UR4, R25 ;  /* 0x00000000190472ca */ /* 0x000fe200000e0000 */
[----:B------:R-:W-:Y:S01]  /*7bc0*/  IMAD.U32 R89, RZ, RZ, UR45 ;  /* 0x0000002dff597e24 */ /* 0x000fe2000f8e00ff */
[----:B------:R-:W-:Y:S01]  /*7bd0*/  LOP3.LUT R21, R57, 0xffffe000, RZ, 0xc0, !PT ;  /* 0xffffe00039157812 */ /* 0x000fe200078ec0ff */
[----:B------:R-:W-:Y:S01]  /*7be0*/  BSSY.RECONVERGENT B0, `(.L_x_127) ;  /* 0x000005d000007945 */ /* 0x000fe20003800200 */
[----:B------:R-:W-:Y:S02]  /*7bf0*/  LOP3.LUT R41, R58, 0xffffe000, RZ, 0xc0, !PT ;  /* 0xffffe0003a297812 */ /* 0x000fe400078ec0ff */
[----:B----4-:R-:W-:Y:S02]  /*7c00*/  LOP3.LUT R26, R54, 0xffffe000, RZ, 0xc0, !PT ;  /* 0xffffe000361a7812 */ /* 0x010fe400078ec0ff */
[----:B------:R-:W-:Y:S02]  /*7c10*/  LOP3.LUT R40, R50, 0xffffe000, RZ, 0xc0, !PT ;  /* 0xffffe00032287812 */ /* 0x000fe400078ec0ff */
[----:B------:R-:W-:Y:S02]  /*7c20*/  ISETP.NE.AND P6, PT, R77, RZ, PT ;  /* 0x000000ff4d00720c */ /* 0x000fe40003fc5270 */
[----:B------:R-:W-:Y:S01]  /*7c30*/  ISETP.NE.AND P0, PT, R76, RZ, PT ;  /* 0x000000ff4c00720c */ /* 0x000fe20003f05270 */
[----:B------:R-:W1:Y:S01]  /*7c40*/  LDTM.16dp128bit.x8 R4, tmem[UR4+0x40] ;  /* 0x00004004000479ee */ /* 0x000e620008180000 */
[----:B------:R-:W-:Y:S09]  /*7c50*/  LEA R92, R83, UR44, 0x3 ;  /* 0x0000002c535c7c11 */ /* 0x000ff2000f8e18ff */
[----:B------:R-:W-:Y:S05]  /*7c60*/  @P6 LEA R89, R89, UR44, 0x3 ;  /* 0x0000002c59596c11 */ /* 0x000fea000f8e18ff */
[----:B------:R-:W-:Y:S01]  /*7c70*/  @P6 VIADD R90, R89, 0xa0 ;  /* 0x000000a0595a6836 */ /* 0x000fe20000000000 */
[----:B------:R-:W-:Y:S04]  /*7c80*/  @P6 SHF.L.U32 R89, R73, 0x1f, RZ ;  /* 0x0000001f49596819 */ /* 0x000fe800000006ff */
[----:B------:R-:W-:Y:S01]  /*7c90*/  @P6 PRMT R90, R87, 0x654, R90 ;  /* 0x00000654575a6816 */ /* 0x000fe2000000005a */
[C---:B-1----:R-:W-:Y:S01]  /*7ca0*/  FMUL R0, R24.reuse, R4 ;  /* 0x0000000418007220 */ /* 0x042fe20000400000 */
[C---:B------:R-:W-:Y:S01]  /*7cb0*/  FMUL R2, R24.reuse, R5 ;  /* 0x0000000518027220 */ /* 0x040fe20000400000 */
[C---:B------:R-:W-:Y:S01]  /*7cc0*/  FMUL R3, R24.reuse, R10 ;  /* 0x0000000a18037220 */ /* 0x040fe20000400000 */
[----:B------:R-:W-:Y:S01]  /*7cd0*/  FMUL R4, R24, R11 ;  /* 0x0000000b18047220 */ /* 0x000fe20000400000 */
[C---:B--2---:R-:W-:Y:S01]  /*7ce0*/  FFMA R28, R27.reuse, R20, R0 ;  /* 0x000000141b1c7223 */ /* 0x044fe20000000000 */
[----:B------:R-:W-:Y:S01]  /*7cf0*/  LOP3.LUT R20, R52, 0xffffe000, RZ, 0xc0, !PT ;  /* 0xffffe00034147812 */ /* 0x000fe200078ec0ff */
        /* <DEDUP_REMOVED lines=14> */
[----:B------:R-:W-:Y:S01]  /*7de0*/  FFMA R32, R27, R20, R0 ;  /* 0x000000141b207223 */ /* 0x000fe20000000000 */
        /* <DEDUP_REMOVED lines=12> */
[C---:B------:R-:W-:Y:S01]  /*7eb0*/  FFMA R35, R27.reuse, R20, R4 ;  /* 0x000000141b237223 */ /* 0x040fe20000000004 */
[----:B------:R-:W-:Y:S01]  /*7ec0*/  LOP3.LUT R20, R44, 0xffffe000, RZ, 0xc0, !PT ;  /* 0xffffe0002c147812 */ /* 0x000fe200078ec0ff */
[C---:B------:R-:W-:Y:S01]  /*7ed0*/  FMUL R8, R24.reuse, R15 ;  /* 0x0000000f18087220 */ /* 0x040fe20000400000 */
[C---:B------:R-:W-:Y:S01]  /*7ee0*/  FFMA R36, R27.reuse, R26, R5 ;  /* 0x0000001a1b247223 */ /* 0x040fe20000000005 */
[C---:B------:R-:W-:Y:S01]  /*7ef0*/  FFMA R37, R27.reuse, R21, R6 ;  /* 0x000000151b257223 */ /* 0x040fe20000000006 */
[----:B------:R-:W-:Y:S01]  /*7f00*/  FFMA R38, R27, R40, R7 ;  /* 0x000000281b267223 */ /* 0x000fe20000000007 */
[C---:B------:R-:W-:Y:S01]  /*7f10*/  FMUL R9, R24.reuse, R16 ;  /* 0x0000001018097220 */ /* 0x040fe20000400000 */
[----:B------:R-:W-:Y:S01]  /*7f20*/  LOP3.LUT R21, R45, 0xffffe000, RZ, 0xc0, !PT ;  /* 0xffffe0002d157812 */ /* 0x000fe200078ec0ff */
[----:B------:R-:W-:Y:S01]  /*7f30*/  FFMA R39, R27, R41, R8 ;  /* 0x000000291b277223 */ /* 0x000fe20000000008 */
[----:B------:R-:W-:Y:S01]  /*7f40*/  FMUL R10, R24, R17 ;  /* 0x00000011180a7220 */ /* 0x000fe20000400000 */
[----:B------:R-:W-:Y:S01]  /*7f50*/  LOP3.LUT R26, R46, 0xffffe000, RZ, 0xc0, !PT ;  /* 0xffffe0002e1a7812 */ /* 0x000fe200078ec0ff */
        /* <DEDUP_REMOVED lines=37> */
.L_x_128:
[----:B------:R-:W-:Y:S05]  /*81b0*/  BSYNC.RECONVERGENT B0 ;  /* 0x0000000000007941 */ /* 0x000fea0003800200 */
.L_x_127:
        /* <DEDUP_REMOVED lines=20> */
.L_x_132:
[----:B------:R-:W-:Y:S05]  /*8300*/  BSYNC B0 ;  /* 0x0000000000007941 */ /* 0x000fea0003800000 */
.L_x_131:
[----:B------:R-:W-:Y:S11]  /*8310*/  ISETP.NE.AND P0, PT, R86, RZ, PT ;  /* 0x000000ff5600720c */ /* 0x000ff60003f05270 */
[----:B------:R-:W-:Y:S02]  /*8320*/  @!UPT UIADD3 URZ, UPT, UPT, URZ, URZ, URZ ;  /* 0x000000fffffff290 */ /* 0x000fe4000fffe0ff */
[----:B------:R-:W-:Y:S01]  /*8330*/  @P0 IADD3 R2, PT, PT, R74, R5, RZ ;  /* 0x000000054a020210 */ /* 0x000fe20007ffe0ff */
[----:B------:R-:W-:Y:S05]  /*8340*/  @P0 WARPSYNC.ALL ;  /* 0x0000000000000948 */ /* 0x000fea0003800000 */
[----:B------:R3:W4:Y:S04]  /*8350*/  @P0 LDSM.16.M88.4 R56, [R83+UR44+0x400] ;  /* 0x0004002c5338083b */ /* 0x0007280008000200 */
[----:B------:R3:W1:Y:S04]  /*8360*/  @P0 LDSM.16.M88.4 R52, [R0+0x400] ;  /* 0x000400000034083b */ /* 0x0006680000000200 */
[----:B------:R3:W1:Y:S04]  /*8370*/  @P0 LDSM.16.M88.4 R48, [R5+0x400] ;  /* 0x000400000530083b */ /* 0x0006680000000200 */
[----:B------:R3:W1:Y:S02]  /*8380*/  @P0 LDSM.16.M88.4 R44, [R2+0x400] ;  /* 0x00040000022c083b */ /* 0x0006640000000200 */
.L_x_130:
[----:B------:R-:W-:Y:S05]  /*8390*/  BSYNC B1 ;  /* 0x0000000000017941 */ /* 0x000fea0003800000 */
.L_x_129:
        /* <DEDUP_REMOVED lines=11> */
[----:B---3--:R-:W3:Y:S01]  /*8450*/  LDC.64 R2, c[0x4][R3] ;  /* 0x0100000003027b82 */ /* 0x008ee20000000a00 */
[----:B------:R-:W2:Y:S01]  /*8460*/  LDCU.64 UR4, c[0x4][0x10] ;  /* 0x01000200ff0477ac */ /* 0x000ea20008000a00 */
[----:B-1----:R-:W-:Y:S01]  /*8470*/  MOV R5, UR9 ;  /* 0x0000000900057c02 */ /* 0x002fe20008000f00 */
[----:B------:R-:W-:Y:S01]  /*8480*/  IMAD.U32 R4, RZ, RZ, UR8 ;  /* 0x00000008ff047e24 */ /* 0x000fe2000f8e00ff */
[----:B-----5:R-:W-:Y:S01]  /*8490*/  MOV R7, UR7 ;  /* 0x0000000700077c02 */ /* 0x020fe20008000f00 */
[----:B------:R-:W-:Y:S01]  /*84a0*/  IMAD.U32 R6, RZ, RZ, UR6 ;  /* 0x00000006ff067e24 */ /* 0x000fe2000f8e00ff */
[----:B--2---:R-:W-:Y:S01]  /*84b0*/  MOV R11, UR5 ;  /* 0x00000005000b7c02 */ /* 0x004fe20008000f00 */
[----:B------:R-:W-:Y:S02]  /*84c0*/  IMAD.U32 R10, RZ, RZ, UR4 ;  /* 0x00000004ff0a7e24 */ /* 0x000fe4000f8e00ff */
[----:B------:R-:W-:Y:S07]  /*84d0*/  LEPC R20, `(.L_x_134) ;  /* 0x000000001014794e */ /* 0x000fee0000000000 */
[----:B---34-:R-:W-:Y:S05]  /*84e0*/  CALL.ABS.NOINC R2 ;  /* 0x0000000002007343 */ /* 0x018fea0003c00000 */
.L_x_134:
[----:B------:R-:W-:Y:S01]  /*84f0*/  ISETP.NE.AND P0, PT, R76, RZ, PT ;  /* 0x000000ff4c00720c */ /* 0x000fe20003f05270 */
[----:B------:R-:W-:Y:S05]  /*8500*/  WARPSYNC.ALL ;  /* 0x0000000000007948 */ /* 0x000fea0003800000 */
[----:B------:R-:W-:Y:S01]  /*8510*/  R2UR UR4, R25 ;  /* 0x00000000190472ca */ /* 0x000fe200000e0000 */
[----:B------:R-:W1:Y:S01]  /*8520*/  S2UR UR5, SR_CgaCtaId ;  /* 0x00000000000579c3 */ /* 0x000e620000008800 */
[----:B---34-:R-:W-:Y:S01]  /*8530*/  LOP3.LUT R0, R56, 0xffffe000, RZ, 0xc0, !PT ;  /* 0xffffe00038007812 */ /* 0x018fe200078ec0ff */
[----:B------:R-:W-:Y:S01]  /*8540*/  BSSY.RECONVERGENT B0, `(.L_x_135) ;  /* 0x000005c000007945 */ /* 0x000fe20003800200 */
[----:B------:R-:W-:Y:S02]  /*8550*/  LOP3.LUT R2, R57, 0xffffe000, RZ, 0xc0, !PT ;  /* 0xffffe00039027812 */ /* 0x000fe400078ec0ff */
[----:B------:R-:W-:Y:S02]  /*8560*/  LOP3.LUT R3, R58, 0xffffe000, RZ, 0xc0, !PT ;  /* 0xffffe0003a037812 */ /* 0x000fe400078ec0ff */
[----:B------:R-:W-:Y:S02]  /*8570*/  LOP3.LUT R20, R59, 0xffffe000, RZ, 0xc0, !PT ;  /* 0xffffe0003b147812 */ /* 0x000fe400078ec0ff */
[----:B------:R-:W-:Y:S02]  /*8580*/  LOP3.LUT R21, R52, 0xffffe000, RZ, 0xc0, !PT ;  /* 0xffffe00034157812 */ /* 0x000fe400078ec0ff */
[----:B------:R-:W-:Y:S01]  /*8590*/  LOP3.LUT R26, R53, 0xffffe000, RZ, 0xc0, !PT ;  /* 0xffffe000351a7812 */ /* 0x000fe200078ec0ff */
[----:B------:R-:W3:Y:S01]  /*85a0*/  LDTM.16dp128bit.x8 R4, tmem[UR4+0x60] ;  /* 0x00006004000479ee */ /* 0x000ee20008180000 */
[----:B------:R-:W-:Y:S01]  /*85b0*/  R2UR UR4, R80 ;  /* 0x00000000500472ca */ /* 0x000fe200000e0000 */
[----:B------:R-:W-:Y:S01]  /*85c0*/  NOP ;  /* 0x0000000000007918 */ /* 0x000fe20000000000 */
[----:B--2---:R-:W-:Y:S02]  /*85d0*/  LOP3.LUT R29, R54, 0xffffe000, RZ, 0xc0, !PT ;  /* 0xffffe000361d7812 */ /* 0x004fe400078ec0ff */
[----:B------:R-:W-:Y:S02]  /*85e0*/  LOP3.LUT R28, R55, 0xffffe000, RZ, 0xc0, !PT ;  /* 0xffffe000371c7812 */ /* 0x000fe400078ec0ff */
[----:B------:R-:W-:Y:S02]  /*85f0*/  LOP3.LUT R31, R48, 0xffffe000, RZ, 0xc0, !PT ;  /* 0xffffe000301f7812 */ /* 0x000fe400078ec0ff */
[----:B------:R-:W-:Y:S02]  /*8600*/  LOP3.LUT R30, R49, 0xffffe000, RZ, 0xc0, !PT ;  /* 0xffffe000311e7812 */ /* 0x000fe400078ec0ff */
[----:B------:R-:W-:Y:S02]  /*8610*/  LOP3.LUT R33, R50, 0xffffe000, RZ, 0xc0, !PT ;  /* 0xffffe00032217812 */ /* 0x000fe400078ec0ff */
[----:B------:R-:W-:Y:S01]  /*8620*/  LOP3.LUT R32, R51, 0xffffe000, RZ, 0xc0, !PT ;  /* 0xffffe00033207812 */ /* 0x000fe200078ec0ff */
[----:B------:R-:W-:Y:S01]  /*8630*/  UIADD3 UR4, UPT, UPT, UR4, 0x110, URZ ;  /* 0x0000011004047890 */ /* 0x000fe2000fffe0ff */
[----:B------:R-:W-:Y:S02]  /*8640*/  LOP3.LUT R35, R44, 0xffffe000, RZ, 0xc0, !PT ;  /* 0xffffe0002c237812 */ /* 0x000fe400078ec0ff */
[----:B------:R-:W-:Y:S02]  /*8650*/  LOP3.LUT R34, R45, 0xffffe000, RZ, 0xc0, !PT ;  /* 0xffffe0002d227812 */ /* 0x000fe400078ec0ff */
[----:B------:R-:W-:Y:S02]  /*8660*/  LOP3.LUT R37, R46, 0xffffe000, RZ, 0xc0, !PT ;  /* 0xffffe0002e257812 */ /* 0x000fe400078ec0ff */
[----:B------:R-:W-:Y:S01]  /*8670*/  LOP3.LUT R36, R47, 0xffffe000, RZ, 0xc0, !PT ;  /* 0xffffe0002f247812 */ /* 0x000fe200078ec0ff */
[C---:B---3--:R-:W-:Y:S01]  /*8680*/  FMUL R4, R24.reuse, R4 ;  /* 0x0000000418047220 */ /* 0x048fe20000400000 */
[C---:B------:R-:W-:Y:S01]  /*8690*/  FMUL R5, R24.reuse, R5 ;  /* 0x0000000518057220 */ /* 0x040fe20000400000 */
[C---:B------:R-:W-:Y:S01]  /*86a0*/  FMUL R6, R24.reuse, R6 ;  /* 0x0000000618067220 */ /* 0x040fe20000400000 */
[C---:B------:R-:W-:Y:S01]  /*86b0*/  FMUL R7, R24.reuse, R7 ;  /* 0x0000000718077220 */ /* 0x040fe20000400000 */
[C---:B------:R-:W-:Y:S01]  /*86c0*/  FFMA R4, R27.reuse, R0, R4 ;  /* 0x000000001b047223 */ /* 0x040fe20000000004 */
[C---:B------:R-:W-:Y:S01]  /*86d0*/  FMUL R8, R24.reuse, R8 ;  /* 0x0000000818087220 */ /* 0x040fe20000400000 */
[C---:B------:R-:W-:Y:S01]  /*86e0*/  FFMA R5, R27.reuse, R2, R5 ;  /* 0x000000021b057223 */ /* 0x040fe20000000005 */
[C---:B------:R-:W-:Y:S01]  /*86f0*/  FMUL R9, R24.reuse, R9 ;  /* 0x0000000918097220 */ /* 0x040fe20000400000 */
[C---:B------:R-:W-:Y:S01]  /*8700*/  FFMA R6, R27.reuse, R3, R6 ;  /* 0x000000031b067223 */ /* 0x040fe20000000006 */
[----:B------:R-:W-:Y:S01]  /*8710*/  F2FP.TF32.F32.PACK_B R4, R4 ;  /* 0x00000004ff04723e */ /* 0x000fe200024050ff */
[C---:B------:R-:W-:Y:S01]  /*8720*/  FMUL R10, R24.reuse, R10 ;  /* 0x0000000a180a7220 */ /* 0x040fe20000400000 */
[----:B------:R-:W-:Y:S01]  /*8730*/  F2FP.TF32.F32.PACK_B R5, R5 ;  /* 0x00000005ff05723e */ /* 0x000fe200024050ff */
[C---:B------:R-:W-:Y:S01]  /*8740*/  FFMA R7, R27.reuse, R20, R7 ;  /* 0x000000141b077223 */ /* 0x040fe20000000007 */
[C---:B------:R-:W-:Y:S01]  /*8750*/  FMUL R11, R24.reuse, R11 ;  /* 0x0000000b180b7220 */ /* 0x040fe20000400000 */
[----:B-1----:R-:W-:Y:S01]  /*8760*/  UPRMT UR4, UR5, 0x654, UR4 ;  /* 0x0000065405047896 */ /* 0x002fe20008000004 */
[C---:B------:R-:W-:Y:S01]  /*8770*/  FFMA R8, R27.reuse, R21, R8 ;  /* 0x000000151b087223 */ /* 0x040fe20000000008 */
[C---:B------:R-:W-:Y:S01]  /*8780*/  FMUL R12, R24.reuse, R12 ;  /* 0x0000000c180c7220 */ /* 0x040fe20000400000 */
[C---:B------:R-:W-:Y:S01]  /*8790*/  FFMA R9, R27.reuse, R26, R9 ;  /* 0x0000001a1b097223 */ /* 0x040fe20000000009 */
[C---:B------:R-:W-:Y:S01]  /*87a0*/  FMUL R13, R24.reuse, R13 ;  /* 0x0000000d180d7220 */ /* 0x040fe20000400000 */
[C---:B------:R-:W-:Y:S01]  /*87b0*/  FFMA R10, R27.reuse, R29, R10 ;  /* 0x0000001d1b0a7223 */ /* 0x040fe2000000000a */
[C---:B------:R-:W-:Y:S01]  /*87c0*/  FMUL R14, R24.reuse, R14 ;  /* 0x0000000e180e7220 */ /* 0x040fe20000400000 */
[C---:B------:R-:W-:Y:S01]  /*87d0*/  FFMA R11, R27.reuse, R28, R11 ;  /* 0x0000001c1b0b7223 */ /* 0x040fe2000000000b */
[C---:B------:R-:W-:Y:S01]  /*87e0*/  FMUL R15, R24.reuse, R15 ;  /* 0x0000000f180f7220 */ /* 0x040fe20000400000 */
[----:B------:R-:W-:Y:S01]  /*87f0*/  F2FP.TF32.F32.PACK_B R6, R6 ;  /* 0x00000006ff06723e */ /* 0x000fe200024050ff */
[C---:B------:R-:W-:Y:S01]  /*8800*/  FFMA R12, R27.reuse, R31, R12 ;  /* 0x0000001f1b0c7223 */ /* 0x040fe2000000000c */
[----:B------:R-:W-:Y:S01]  /*8810*/  F2FP.TF32.F32.PACK_B R7, R7 ;  /* 0x00000007ff07723e */ /* 0x000fe200024050ff */
[C---:B------:R-:W-:Y:S01]  /*8820*/  FMUL R16, R24.reuse, R16 ;  /* 0x0000001018107220 */ /* 0x040fe20000400000 */
[C---:B------:R-:W-:Y:S01]  /*8830*/  FFMA R13, R27.reuse, R30, R13 ;  /* 0x0000001e1b0d7223 */ /* 0x040fe2000000000d */
[C---:B------:R-:W-:Y:S01]  /*8840*/  FMUL R17, R24.reuse, R17 ;  /* 0x0000001118117220 */ /* 0x040fe20000400000 */
[C---:B------:R-:W-:Y:S01]  /*8850*/  FFMA R14, R27.reuse, R33, R14 ;  /* 0x000000211b0e7223 */ /* 0x040fe2000000000e */
[C---:B------:R-:W-:Y:S01]  /*8860*/  FMUL R18, R24.reuse, R18 ;  /* 0x0000001218127220 */ /* 0x040fe20000400000 */
[C---:B------:R-:W-:Y:S01]  /*8870*/  FFMA R15, R27.reuse, R32, R15 ;  /* 0x000000201b0f7223 */ /* 0x040fe2000000000f */
[----:B------:R-:W-:Y:S01]  /*8880*/  FMUL R19, R24, R19 ;  /* 0x0000001318137220 */ /* 0x000fe20000400000 */
[----:B------:R-:W-:Y:S01]  /*8890*/  F2FP.TF32.F32.PACK_B R8, R8 ;  /* 0x00000008ff08723e */ /* 0x000fe200024050ff */
[C---:B------:R-:W-:Y:S01]  /*88a0*/  FFMA R16, R27.reuse, R35, R16 ;  /* 0x000000231b107223 */ /* 0x040fe20000000010 */
[----:B------:R-:W-:Y:S01]  /*88b0*/  F2FP.TF32.F32.PACK_B R9, R9 ;  /* 0x00000009ff09723e */ /* 0x000fe200024050ff */
[----:B------:R-:W-:Y:S01]  /*88c0*/  SYNCS.ARRIVE.TRANS64.RED.A1T0 RZ, [UR4], RZ ;  /* 0x000000ffffff79a7 */ /* 0x000fe20008100404 */
[----:B------:R1:W-:Y:S01]  /*88d0*/  STSM.16.M88.4 [R79+0x6400], R4 ;  /* 0x006400044f007844 */ /* 0x0003e20000000200 */
[----:B------:R-:W-:Y:S01]  /*88e0*/  F2FP.TF32.F32.PACK_B R10, R10 ;  /* 0x0000000aff0a723e */ /* 0x000fe200024050ff */
[C---:B------:R-:W-:Y:S01]  /*88f0*/  FFMA R17, R27.reuse, R34, R17 ;  /* 0x000000221b117223 */ /* 0x040fe20000000011 */
[----:B------:R-:W-:Y:S01]  /*8900*/  F2FP.TF32.F32.PACK_B R11, R11 ;  /* 0x0000000bff0b723e */ /* 0x000fe200024050ff */
[C---:B------:R-:W-:Y:S01]  /*8910*/  FFMA R18, R27.reuse, R37, R18 ;  /* 0x000000251b127223 */ /* 0x040fe20000000012 */
[----:B------:R-:W-:Y:S01]  /*8920*/  FFMA R19, R27, R36, R19 ;  /* 0x000000241b137223 */ /* 0x000fe20000000013 */
[----:B------:R-:W-:Y:S02]  /*8930*/  F2FP.TF32.F32.PACK_B R12, R12 ;  /* 0x0000000cff0c723e */ /* 0x000fe400024050ff */
[----:B------:R1:W-:Y:S01]  /*8940*/  STSM.16.M88.4 [R78+0x6400], R8 ;  /* 0x006400084e007844 */ /* 0x0003e20000000200 */
[----:B------:R-:W-:Y:S02]  /*8950*/  F2FP.TF32.F32.PACK_B R13, R13 ;  /* 0x0000000dff0d723e */ /* 0x000fe400024050ff */
[----:B------:R-:W-:Y:S02]  /*8960*/  F2FP.TF32.F32.PACK_B R14, R14 ;  /* 0x0000000eff0e723e */ /* 0x000fe400024050ff */
        /* <DEDUP_REMOVED lines=16> */
[----:B------:R-:W-:Y:S02]  /*8a70*/  UIADD3 UR9, UPT, UPT, UR49, 0x60, URZ ;  /* 0x0000006031097890 */ /* 0x000fe4000fffe0ff */
[----:B------:R-:W-:Y:S01]  /*8a80*/  UIADD3 UR8, UPT, UPT, UR44, 0x6400, URZ ;  /* 0x000064002c087890 */ /* 0x000fe2000fffe0ff */
[----:B------:R-:W-:Y:S01]  /*8a90*/  UMOV UR10, UR50 ;  /* 0x00000032000a7c82 */ /* 0x000fe20008000000 */
[----:B------:R-:W-:Y:S01]  /*8aa0*/  UMOV UR11, UR36 ;  /* 0x00000024000b7c82 */ /* 0x000fe20008000000 */
[----:B--2---:R-:W-:Y:S04]  /*8ab0*/  UIADD3 UR4, UP0, UPT, UR6, 0x680, URZ ;  /* 0x0000068006047890 */ /* 0x004fe8000ff1e0ff */
[----:B------:R-:W-:Y:S09]  /*8ac0*/  UIADD3.X UR5, UPT, UPT, URZ, UR7, URZ, UP0, !UPT ;  /* 0x00000007ff057290 */ /* 0x000ff200087fe4ff */
[----:B------:R2:W-:Y:S01]  /*8ad0*/  UTMASTG.3D [UR8], [UR4] ;  /* 0x00000008040073b5 */ /* 0x0005e20008010000 */
[----:B------:R0:W-:Y:S01]  /*8ae0*/  UTMACMDFLUSH ;  /* 0x00000000000079b7 */ /* 0x0001e20000000000 */
[----:B--2---:R-:W-:Y:S04]  /*8af0*/  DEPBAR.LE SB0, 0x1 ;  /* 0x000080400000791a */ /* 0x004fe80000000000 */
.L_x_136:
[----:B------:R-:W-:Y:S05]  /*8b00*/  BSYNC.RECONVERGENT B0 ;  /* 0x0000000000007941 */ /* 0x000fea0003800200 */
.L_x_135:
[----:B------:R-:W-:Y:S01]  /*8b10*/  BAR.SYNC.DEFER_BLOCKING 0x1, 0x80 ;  /* 0x0042000000007b1d */ /* 0x000fe20000010000 */
[----:B------:R-:W-:Y:S01]  /*8b20*/  UISETP.NE.AND UP0, UPT, UR47, -0x4, UPT ;  /* 0xfffffffc2f00788c */ /* 0x000fe2000bf05270 */
[----:B------:R-:W-:Y:S08]  /*8b30*/  IADD3 R0, PT, PT, R22, 0x1, RZ ;  /* 0x0000000116007810 */ /* 0x000ff00007ffe0ff */
[----:B------:R-:W-:Y:S05]  /*8b40*/  BRA.U !UP0, `(.L_x_137) ;  /* 0x0000000108247547 */ /* 0x000fea000b800000 */
[----:B------:R-:W-:Y:S01]  /*8b50*/  ISETP.NE.AND P0, PT, R77, RZ, PT ;  /* 0x000000ff4d00720c */ /* 0x000fe20003f05270 */
[----:B------:R-:W-:Y:S01]  /*8b60*/  IMAD.U32 R2, RZ, RZ, UR46 ;  /* 0x0000002eff027e24 */ /* 0x000fe2000f8e00ff */
[----:B------:R-:W-:Y:S04]  /*8b70*/  UIADD3 UR4, UPT, UPT, UR46, 0x1, URZ ;  /* 0x000000012e047890 */ /* 0x000fe8000fffe0ff */
[----:B------:R-:W-:Y:S04]  /*8b80*/  UISETP.NE.AND UP0, UPT, UR4, 0x4, UPT ;  /* 0x000000040400788c */ /* 0x000fe8000bf05270 */
[----:B------:R-:W-:Y:S03]  /*8b90*/  USEL UR46, UR4, URZ, UP0 ;  /* 0x000000ff042e7287 */ /* 0x000fe60008000000 */
[----:B------:R-:W-:Y:S05]  /*8ba0*/  @P0 LEA R2, R2, UR44, 0x3 ;  /* 0x0000002c02020c11 */ /* 0x000fea000f8e18ff */
[----:B------:R-:W-:Y:S05]  /*8bb0*/  @P0 VIADD R2, R2, 0xa0 ;  /* 0x000000a002020836 */ /* 0x000fea0000000000 */
[----:B------:R-:W-:Y:S04]  /*8bc0*/  @P0 PRMT R2, R87, 0x654, R2 ;  /* 0x0000065457020816 */ /* 0x000fe80000000002 */
[----:B------:R2:W-:Y:S03]  /*8bd0*/  @P0 SYNCS.ARRIVE.TRANS64.RED.A1T0 RZ, [R2+URZ], RZ ;  /* 0x000000ff02ff09a7 */ /* 0x0005e600081004ff */
.L_x_137:
[----:B------:R-:W-:Y:S01]  /*8be0*/  R2UR UR5, R65 ;  /* 0x00000000410572ca */ /* 0x000fe200000e0000 */
[----:B------:R-:W-:Y:S01]  /*8bf0*/  UISETP.NE.AND UP0, UPT, UR61, URZ, UPT ;  /* 0x000000ff3d00728c */ /* 0x000fe2000bf05270 */
[----:B------:R-:W-:Y:S01]  /*8c00*/  R2UR UR4, R66 ;  /* 0x00000000420472ca */ /* 0x000fe200000e0000 */
[----:B------:R-:W-:Y:S01]  /*8c10*/  UIADD3 UR47, UPT, UPT, UR47, 0x4, URZ ;  /* 0x000000042f2f7890 */ /* 0x000fe2000fffe0ff */
[----:B------:R-:W-:Y:S01]  /*8c20*/  ISETP.NE.AND P0, PT, R70, 0x2, PT ;  /* 0x000000024600780c */ /* 0x000fe20003f05270 */
[----:B------:R-:W-:Y:S01]  /*8c30*/  UMOV UR36, UR60 ;  /* 0x0000003c00247c82 */ /* 0x000fe20008000000 */
[----:B------:R-:W-:Y:S02]  /*8c40*/  ISETP.NE.AND P1, PT, R0, 0x4, PT ;  /* 0x000000040000780c */ /* 0x000fe40003f25270 */
[----:B--2---:R-:W-:Y:S02]  /*8c50*/  SEL R2, RZ, 0x1, P0 ;  /* 0x00000001ff027807 */ /* 0x004fe40000000000 */
[----:B------:R-:W-:Y:S02]  /*8c60*/  SEL R3, RZ, 0x1, P1 ;  /* 0x00000001ff037807 */ /* 0x000fe40000800000 */
[----:B------:R-:W-:Y:S01]  /*8c70*/  LOP3.LUT R71, R71, R2, RZ, 0x3c, !PT ;  /* 0x0000000247477212 */ /* 0x000fe200078e3cff */
[----:B------:R-:W-:Y:S01]  /*8c80*/  UIADD3 UR20, UPT, UPT, UR37, UR5, URZ ;  /* 0x0000000525147290 */ /* 0x000fe2000fffe0ff */
[----:B------:R-:W-:Y:S01]  /*8c90*/  LOP3.LUT R72, R72, R3, RZ, 0x3c, !PT ;  /* 0x0000000348487212 */ /* 0x000fe200078e3cff */
[----:B------:R-:W-:Y:S01]  /*8ca0*/  UIADD3 UR16, UPT, UPT, UR38, UR4, URZ ;  /* 0x0000000426107290 */ /* 0x000fe2000fffe0ff */
[----:B------:R-:W-:Y:S02]  /*8cb0*/  SEL R70, R70, RZ, P0 ;  /* 0x000000ff46467207 */ /* 0x000fe40000000000 */
[----:B------:R-:W-:Y:S01]  /*8cc0*/  SEL R22, R0, RZ, P1 ;  /* 0x000000ff00167207 */ /* 0x000fe20000800000 */
[----:B------:R-:W-:Y:S08]  /*8cd0*/  BRA.U UP0, `(.L_x_138) ;  /* 0xffffffc9009c7547 */ /* 0x000ff0000b83ffff */
[----:B------:R-:W-:-:S13]  /*8ce0*/  R2UR UR4, R67 ;  /* 0x00000000430472ca */ /* 0x000fda00000e0000 */
[----:B------:R-:W-:-:S09]  /*8cf0*/  UISETP.NE.AND UP0, UPT, UR4, URZ, UPT ;  /* 0x000000ff0400728c */ /* 0x000fd2000bf05270 */
[----:B------:R-:W-:Y:S05]  /*8d00*/  BRA.U !UP0, `(.L_x_139) ;  /* 0x0000000108487547 */ /* 0x000fea000b800000 */
[----:B------:R-:W2:Y:S02]  /*8d10*/  LDCU.64 UR4, c[0x0][0x890] ;  /* 0x00011200ff0477ac */ /* 0x000ea40008000a00 */
[----:B--2---:R-:W-:-:S04]  /*8d20*/  UISETP.NE.U32.AND UP0, UPT, UR4, URZ, UPT ;  /* 0x000000ff0400728c */ /* 0x004fc8000bf05070 */
[----:B------:R-:W-:-:S09]  /*8d30*/  UISETP.NE.AND.EX UP0, UPT, UR5, URZ, UPT, UP0 ;  /* 0x000000ff0500728c */ /* 0x000fd2000bf05300 */
[----:B------:R-:W-:Y:S05]  /*8d40*/  BRA.U UP0, `(.L_x_140) ;  /* 0x00000001000c7547 */ /* 0x000fea000b800000 */
[----:B------:R-:W-:-:S13]  /*8d50*/  FSETP.NEU.AND P0, PT, R27, RZ, PT ;  /* 0x000000ff1b00720b */ /* 0x000fda0003f0d000 */
[----:B------:R-:W-:Y:S05]  /*8d60*/  @!P0 EXIT ;  /* 0x000000000000894d */ /* 0x000fea0003800000 */
[----:B------:R-:W-:Y:S05]  /*8d70*/  BRA `(.L_x_139) ;  /* 0x00000000002c7947 */ /* 0x000fea0003800000 */
.L_x_140:
[----:B------:R-:W-:Y:S01]  /*8d80*/  ISETP.NE.AND P0, PT, R69, RZ, PT ;  /* 0x000000ff4500720c */ /* 0x000fe20003f05270 */
[----:B------:R-:W-:-:S12]  /*8d90*/  BSSY.RECONVERGENT B0, `(.L_x_139) ;  /* 0x0000009000007945 */ /* 0x000fd80003800200 */
[----:B------:R-:W-:Y:S05]  /*8da0*/  @P0 BRA `(.L_x_141) ;  /* 0x0000000000140947 */ /* 0x000fea0003800000 */
[----:B------:R-:W2:Y:S02]  /*8db0*/  LDCU.64 UR4, c[0x0][0x888] ;  /* 0x00011100ff0477ac */ /* 0x000ea40008000a00 */
[----:B--2---:R-:W-:-:S04]  /*8dc0*/  ISETP.NE.U32.AND P0, PT, RZ, UR4, PT ;  /* 0x00000004ff007c0c */ /* 0x004fc8000bf05070 */
[----:B------:R-:W-:-:S13]  /*8dd0*/  ISETP.NE.AND.EX P0, PT, RZ, UR5, PT, P0 ;  /* 0x00000005ff007c0c */ /* 0x000fda000bf05300 */
[----:B------:R-:W-:Y:S05]  /*8de0*/  @!P0 EXIT ;  /* 0x000000000000894d */ /* 0x000fea0003800000 */
[----:B------:R-:W-:Y:S05]  /*8df0*/  BRA `(.L_x_142) ;  /* 0x0000000000087947 */ /* 0x000fea0003800000 */
.L_x_141:
[----:B------:R-:W-:-:S13]  /*8e00*/  FSETP.NEU.AND P0, PT, R27, RZ, PT ;  /* 0x000000ff1b00720b */ /* 0x000fda0003f0d000 */
[----:B------:R-:W-:Y:S05]  /*8e10*/  @!P0 EXIT ;  /* 0x000000000000894d */ /* 0x000fea0003800000 */
.L_x_142:
[----:B------:R-:W-:Y:S05]  /*8e20*/  BSYNC.RECONVERGENT B0 ;  /* 0x0000000000007941 */ /* 0x000fea0003800200 */
.L_x_139:
[----:B------:R-:W2:Y:S01]  /*8e30*/  S2UR UR5, SR_CgaCtaId ;  /* 0x00000000000579c3 */ /* 0x000ea20000008800 */
[----:B------:R-:W-:Y:S01]  /*8e40*/  ULEA UR4, UR46, UR44, 0x3 ;  /* 0x0000002c2e047291 */ /* 0x000fe2000f8e18ff */
[----:B------:R-:W-:-:S04]  /*8e50*/  DEPBAR.LE SB0, 0x0 ;  /* 0x000080000000791a */ /* 0x000fc80000000000 */
[----:B------:R-:W-:-:S04]  /*8e60*/  UIADD3 UR4, UPT, UPT, UR4, 0xa0, URZ ;  /* 0x000000a004047890 */ /* 0x000fc8000fffe0ff */
[----:B--2---:R-:W-:-:S09]  /*8e70*/  UPRMT UR4, UR5, 0x654, UR4 ;  /* 0x0000065405047896 */ /* 0x004fd20008000004 */
[----:B------:R-:W-:Y:S01]  /*8e80*/  SYNCS.ARRIVE.TRANS64.RED.A1T0 RZ, [UR4], RZ ;  /* 0x000000ffffff79a7 */ /* 0x000fe20008100404 */
[----:B------:R-:W-:Y:S05]  /*8e90*/  EXIT ;  /* 0x000000000000794d */ /* 0x000fea0003800000 */
.L_x_25:
[----:B-1----:R1:W3:Y:S02]  /*8ea0*/  SYNCS.PHASECHK.TRANS64.TRYWAIT P0, [R0+URZ+0x140], R3 ;  /* 0x00014003000075a7 */ /* 0x0022e400080011ff */
[----:B---3--:R-:W-:Y:S05]  /*8eb0*/  @!P0 NANOSLEEP.SYNCS 0x989680 ;  /* 0x009896800000895d */ /* 0x008fea0003900000 */
[----:B------:R-:W3:Y:S02]  /*8ec0*/  @!P0 SYNCS.PHASECHK.TRANS64 P0, [R0+URZ+0x140], R3 ;  /* 0x00014003000085a7 */ /* 0x000ee400080010ff */
[----:B---3--:R-:W-:Y:S05]  /*8ed0*/  @!P0 BRA `(.L_x_25) ;  /* 0xfffffffc00f08947 */ /* 0x008fea000383ffff */
[----:B------:R-:W-:Y:S05]  /*8ee0*/  BRA `(.L_x_143) ;  /* 0xffffff8c00087947 */ /* 0x000fea000383ffff */
.L_x_28:
[----:B-1----:R-:W-:-:S07]  /*8ef0*/  MOV R0, UR33 ;  /* 0x0000002100007c02 */ /* 0x002fce0008000f00 */
.L_x_144:
[----:B-1----:R1:W3:Y:S02]  /*8f00*/  SYNCS.PHASECHK.TRANS64.TRYWAIT P0, [R0+URZ+0x40], R3 ;  /* 0x00004003000075a7 */ /* 0x0022e400080011ff */
[----:B---3--:R-:W-:Y:S05]  /*8f10*/  @!P0 NANOSLEEP.SYNCS 0x989680 ;  /* 0x009896800000895d */ /* 0x008fea0003900000 */
[----:B------:R-:W3:Y:S02]  /*8f20*/  @!P0 SYNCS.PHASECHK.TRANS64 P0, [R0+URZ+0x40], R3 ;  /* 0x00004003000085a7 */ /* 0x000ee400080010ff */
[----:B---3--:R-:W-:Y:S05]  /*8f30*/  @!P0 BRA `(.L_x_144) ;  /* 0xfffffffc00f08947 */ /* 0x008fea000383ffff */
[----:B------:R-:W-:Y:S05]  /*8f40*/  BRA `(.L_x_27) ;  /* 0xffffff8c004c7947 */ /* 0x000fea000383ffff */
.L_x_35:
[----:B-1----:R-:W-:-:S07]  /*8f50*/  MOV R0, UR17 ;  /* 0x0000001100007c02 */ /* 0x002fce0008000f00 */
.L_x_145:
[----:B-1----:R1:W3:Y:S02]  /*8f60*/  SYNCS.PHASECHK.TRANS64.TRYWAIT P0, [R0+URZ+0x40], R3 ;  /* 0x00004003000075a7 */ /* 0x0022e400080011ff */
[----:B---3--:R-:W-:Y:S05]  /*8f70*/  @!P0 NANOSLEEP.SYNCS 0x989680 ;  /* 0x009896800000895d */ /* 0x008fea0003900000 */
[----:B------:R-:W3:Y:S02]  /*8f80*/  @!P0 SYNCS.PHASECHK.TRANS64 P0, [R0+URZ+0x40], R3 ;  /* 0x00004003000085a7 */ /* 0x000ee400080010ff */
[----:B---3--:R-:W-:Y:S05]  /*8f90*/  @!P0 BRA `(.L_x_145) ;  /* 0xfffffffc00f08947 */ /* 0x008fea000383ffff */
[----:B------:R-:W-:Y:S05]  /*8fa0*/  BRA `(.L_x_34) ;  /* 0xffffff9000147947 */ /* 0x000fea000383ffff */
.L_x_40:
[----:B-1----:R1:W3:Y:S02]  /*8fb0*/  SYNCS.PHASECHK.TRANS64.TRYWAIT P0, [R3+URZ+0xd0], R0 ;  /* 0x0000d000030075a7 */ /* 0x0022e400080011ff */
[----:B---3--:R-:W-:Y:S05]  /*8fc0*/  @!P0 NANOSLEEP.SYNCS 0x989680 ;  /* 0x009896800000895d */ /* 0x008fea0003900000 */
[----:B------:R-:W3:Y:S02]  /*8fd0*/  @!P0 SYNCS.PHASECHK.TRANS64 P0, [R3+URZ+0xd0], R0 ;  /* 0x0000d000030085a7 */ /* 0x000ee400080010ff */
[----:B---3--:R-:W-:Y:S05]  /*8fe0*/  @!P0 BRA `(.L_x_40) ;  /* 0xfffffffc00f08947 */ /* 0x008fea000383ffff */
[----:B------:R-:W-:Y:S05]  /*8ff0*/  BRA `(.L_x_146) ;  /* 0xffffff9000b47947 */ /* 0x000fea000383ffff */
.L_x_44:
[----:B-1----:R-:W-:-:S07]  /*9000*/  MOV R0, UR4 ;  /* 0x0000000400007c02 */ /* 0x002fce0008000f00 */
.L_x_147:
[----:B-1----:R1:W3:Y:S02]  /*9010*/  SYNCS.PHASECHK.TRANS64.TRYWAIT P0, [R0+URZ], R3 ;  /* 0x00000003000075a7 */ /* 0x0022e400080011ff */
[----:B---3--:R-:W-:Y:S05]  /*9020*/  @!P0 NANOSLEEP.SYNCS 0x989680 ;  /* 0x009896800000895d */ /* 0x008fea0003900000 */
[----:B------:R-:W3:Y:S02]  /*9030*/  @!P0 SYNCS.PHASECHK.TRANS64 P0, [R0+URZ], R3 ;  /* 0x00000003000085a7 */ /* 0x000ee400080010ff */
[----:B---3--:R-:W-:Y:S05]  /*9040*/  @!P0 BRA `(.L_x_147) ;  /* 0xfffffffc00f08947 */ /* 0x008fea000383ffff */
[----:B------:R-:W-:Y:S05]  /*9050*/  BRA `(.L_x_148) ;  /* 0xffffff9800607947 */ /* 0x000fea000383ffff */
.L_x_45:
[----:B------:R-:W-:-:S07]  /*9060*/  MOV R0, UR5 ;  /* 0x0000000500007c02 */ /* 0x000fce0008000f00 */
.L_x_149:
[----:B-1----:R1:W3:Y:S02]  /*9070*/  SYNCS.PHASECHK.TRANS64.TRYWAIT P0, [R0+URZ], R3 ;  /* 0x00000003000075a7 */ /* 0x0022e400080011ff */
[----:B---3--:R-:W-:Y:S05]  /*9080*/  @!P0 NANOSLEEP.SYNCS 0x989680 ;  /* 0x009896800000895d */ /* 0x008fea0003900000 */
[----:B------:R-:W3:Y:S02]  /*9090*/  @!P0 SYNCS.PHASECHK.TRANS64 P0, [R0+URZ], R3 ;  /* 0x00000003000085a7 */ /* 0x000ee400080010ff */
[----:B---3--:R-:W-:Y:S05]  /*90a0*/  @!P0 BRA `(.L_x_149) ;  /* 0xfffffffc00f08947 */ /* 0x008fea000383ffff */
[----:B------:R-:W-:Y:S05]  /*90b0*/  BRA `(.L_x_150) ;  /* 0xffffff98006c7947 */ /* 0x000fea000383ffff */
.L_x_46:
[----:B------:R-:W-:-:S07]  /*90c0*/  MOV R0, UR5 ;  /* 0x0000000500007c02 */ /* 0x000fce0008000f00 */
.L_x_151:
[----:B-1----:R1:W3:Y:S02]  /*90d0*/  SYNCS.PHASECHK.TRANS64.TRYWAIT P0, [R0+URZ], R3 ;  /* 0x00000003000075a7 */ /* 0x0022e400080011ff */
[----:B---3--:R-:W-:Y:S05]  /*90e0*/  @!P0 NANOSLEEP.SYNCS 0x989680 ;  /* 0x009896800000895d */ /* 0x008fea0003900000 */
[----:B------:R-:W3:Y:S02]  /*90f0*/  @!P0 SYNCS.PHASECHK.TRANS64 P0, [R0+URZ], R3 ;  /* 0x00000003000085a7 */ /* 0x000ee400080010ff */
[----:B---3--:R-:W-:Y:S05]  /*9100*/  @!P0 BRA `(.L_x_151) ;  /* 0xfffffffc00f08947 */ /* 0x008fea000383ffff */
[----:B------:R-:W-:Y:S05]  /*9110*/  BRA `(.L_x_152) ;  /* 0xffffff9800787947 */ /* 0x000fea000383ffff */
.L_x_47:
[----:B------:R-:W-:-:S07]  /*9120*/  MOV R0, UR5 ;  /* 0x0000000500007c02 */ /* 0x000fce0008000f00 */
.L_x_153:
[----:B-1----:R1:W3:Y:S02]  /*9130*/  SYNCS.PHASECHK.TRANS64.TRYWAIT P0, [R0+URZ], R3 ;  /* 0x00000003000075a7 */ /* 0x0022e400080011ff */
[----:B---3--:R-:W-:Y:S05]  /*9140*/  @!P0 NANOSLEEP.SYNCS 0x989680 ;  /* 0x009896800000895d */ /* 0x008fea0003900000 */
[----:B------:R-:W3:Y:S02]  /*9150*/  @!P0 SYNCS.PHASECHK.TRANS64 P0, [R0+URZ], R3 ;  /* 0x00000003000085a7 */ /* 0x000ee400080010ff */
[----:B---3--:R-:W-:Y:S05]  /*9160*/  @!P0 BRA `(.L_x_153) ;  /* 0xfffffffc00f08947 */ /* 0x008fea000383ffff */
[----:B------:R-:W-:Y:S05]  /*9170*/  BRA `(.L_x_154) ;  /* 0xffffff9800847947 */ /* 0x000fea000383ffff */
.L_x_48:
[----:B------:R-:W-:-:S07]  /*9180*/  MOV R0, UR5 ;  /* 0x0000000500007c02 */ /* 0x000fce0008000f00 */
.L_x_155:
[----:B-1----:R1:W3:Y:S02]  /*9190*/  SYNCS.PHASECHK.TRANS64.TRYWAIT P0, [R0+URZ], R3 ;  /* 0x00000003000075a7 */ /* 0x0022e400080011ff */
[----:B---3--:R-:W-:Y:S05]  /*91a0*/  @!P0 NANOSLEEP.SYNCS 0x989680 ;  /* 0x009896800000895d */ /* 0x008fea0003900000 */
[----:B------:R-:W3:Y:S02]  /*91b0*/  @!P0 SYNCS.PHASECHK.TRANS64 P0, [R0+URZ], R3 ;  /* 0x00000003000085a7 */ /* 0x000ee400080010ff */
[----:B---3--:R-:W-:Y:S05]  /*91c0*/  @!P0 BRA `(.L_x_155) ;  /* 0xfffffffc00f08947 */ /* 0x008fea000383ffff */
[----:B------:R-:W-:Y:S05]  /*91d0*/  BRA `(.L_x_156) ;  /* 0xffffff9800907947 */ /* 0x000fea000383ffff */
.L_x_49:
[----:B------:R-:W-:-:S07]  /*91e0*/  MOV R0, UR5 ;  /* 0x0000000500007c02 */ /* 0x000fce0008000f00 */
.L_x_157:
[----:B-1----:R1:W3:Y:S02]  /*91f0*/  SYNCS.PHASECHK.TRANS64.TRYWAIT P0, [R0+URZ], R3 ;  /* 0x00000003000075a7 */ /* 0x0022e400080011ff */
[----:B---3--:R-:W-:Y:S05]  /*9200*/  @!P0 NANOSLEEP.SYNCS 0x989680 ;  /* 0x009896800000895d */ /* 0x008fea0003900000 */
[----:B------:R-:W3:Y:S02]  /*9210*/  @!P0 SYNCS.PHASECHK.TRANS64 P0, [R0+URZ], R3 ;  /* 0x00000003000085a7 */ /* 0x000ee400080010ff */
[----:B---3--:R-:W-:Y:S05]  /*9220*/  @!P0 BRA `(.L_x_157) ;  /* 0xfffffffc00f08947 */ /* 0x008fea000383ffff */
[----:B------:R-:W-:Y:S05]  /*9230*/  BRA `(.L_x_158) ;  /* 0xffffff98009c7947 */ /* 0x000fea000383ffff */
.L_x_50:
[----:B------:R-:W-:-:S07]  /*9240*/  MOV R0, UR5 ;  /* 0x0000000500007c02 */ /* 0x000fce0008000f00 */
.L_x_159:
[----:B-1----:R1:W3:Y:S02]  /*9250*/  SYNCS.PHASECHK.TRANS64.TRYWAIT P0, [R0+URZ], R3 ;  /* 0x00000003000075a7 */ /* 0x0022e400080011ff */
[----:B---3--:R-:W-:Y:S05]  /*9260*/  @!P0 NANOSLEEP.SYNCS 0x989680 ;  /* 0x009896800000895d */ /* 0x008fea0003900000 */
[----:B------:R-:W3:Y:S02]  /*9270*/  @!P0 SYNCS.PHASECHK.TRANS64 P0, [R0+URZ], R3 ;  /* 0x00000003000085a7 */ /* 0x000ee400080010ff */
[----:B---3--:R-:W-:Y:S05]  /*9280*/  @!P0 BRA `(.L_x_159) ;  /* 0xfffffffc00f08947 */ /* 0x008fea000383ffff */
[----:B------:R-:W-:Y:S05]  /*9290*/  BRA `(.L_x_160) ;  /* 0xffffff9800a87947 */ /* 0x000fea000383ffff */
.L_x_53:
[----:B--2---:R2:W3:Y:S02]  /*92a0*/  SYNCS.PHASECHK.TRANS64.TRYWAIT P0, [R2+URZ+0x130], R5 ;  /* 0x00013005020075a7 */ /* 0x0044e400080011ff */
[----:B---3--:R-:W-:Y:S05]  /*92b0*/  @!P0 NANOSLEEP.SYNCS 0x989680 ;  /* 0x009896800000895d */ /* 0x008fea0003900000 */
[----:B------:R-:W3:Y:S02]  /*92c0*/  @!P0 SYNCS.PHASECHK.TRANS64 P0, [R2+URZ+0x130], R5 ;  /* 0x00013005020085a7 */ /* 0x000ee400080010ff */
[----:B---3--:R-:W-:Y:S05]  /*92d0*/  @!P0 BRA `(.L_x_53) ;  /* 0xfffffffc00f08947 */ /* 0x008fea000383ffff */
[----:B------:R-:W-:Y:S05]  /*92e0*/  BRA `(.L_x_161) ;  /* 0xffffff9c000c7947 */ /* 0x000fea000383ffff */
.L_x_54:
[----:B------:R-:W-:-:S07]  /*92f0*/  MOV R2, UR4 ;  /* 0x0000000400027c02 */ /* 0x000fce0008000f00 */
.L_x_162:
[----:B--2---:R2:W3:Y:S02]  /*9300*/  SYNCS.PHASECHK.TRANS64.TRYWAIT P0, [R2+URZ+0xe0], R5 ;  /* 0x0000e005020075a7 */ /* 0x0044e400080011ff */
[----:B---3--:R-:W-:Y:S05]  /*9310*/  @!P0 NANOSLEEP.SYNCS 0x989680 ;  /* 0x009896800000895d */ /* 0x008fea0003900000 */
[----:B------:R-:W3:Y:S02]  /*9320*/  @!P0 SYNCS.PHASECHK.TRANS64 P0, [R2+URZ+0xe0], R5 ;  /* 0x0000e005020085a7 */ /* 0x000ee400080010ff */
[----:B---3--:R-:W-:Y:S05]  /*9330*/  @!P0 BRA `(.L_x_162) ;  /* 0xfffffffc00f08947 */ /* 0x008fea000383ffff */
[----:B------:R-:W-:Y:S05]  /*9340*/  BRA `(.L_x_163) ;  /* 0xffffff9c001c7947 */ /* 0x000fea000383ffff */
.L_x_55:
[----:B--2---:R2:W3:Y:S02]  /*9350*/  SYNCS.PHASECHK.TRANS64.TRYWAIT P1, [R2+URZ+0xd0], R5 ;  /* 0x0000d005020075a7 */ /* 0x0044e400080211ff */
[----:B---3--:R-:W-:Y:S05]  /*9360*/  @!P1 NANOSLEEP.SYNCS 0x989680 ;  /* 0x009896800000995d */ /* 0x008fea0003900000 */
[----:B------:R-:W3:Y:S02]  /*9370*/  @!P1 SYNCS.PHASECHK.TRANS64 P1, [R2+URZ+0xd0], R5 ;  /* 0x0000d005020095a7 */ /* 0x000ee400080210ff */
[----:B---3--:R-:W-:Y:S05]  /*9380*/  @!P1 BRA `(.L_x_55) ;  /* 0xfffffffc00f09947 */ /* 0x008fea000383ffff */
[----:B------:R-:W-:Y:S05]  /*9390*/  BRA `(.L_x_164) ;  /* 0xffffff9c004c7947 */ /* 0x000fea000383ffff */
.L_x_58:
[----:B------:R-:W-:-:S07]  /*93a0*/  MOV R0, UR4 ;  /* 0x0000000400007c02 */ /* 0x000fce0008000f00 */
.L_x_165:
[----:B--2---:R2:W3:Y:S02]  /*93b0*/  SYNCS.PHASECHK.TRANS64.TRYWAIT P0, [R0+URZ+0xe0], R3 ;  /* 0x0000e003000075a7 */ /* 0x0044e400080011ff */
[----:B---3--:R-:W-:Y:S05]  /*93c0*/  @!P0 NANOSLEEP.SYNCS 0x989680 ;  /* 0x009896800000895d */ /* 0x008fea0003900000 */
[----:B------:R-:W3:Y:S02]  /*93d0*/  @!P0 SYNCS.PHASECHK.TRANS64 P0, [R0+URZ+0xe0], R3 ;  /* 0x0000e003000085a7 */ /* 0x000ee400080010ff */
[----:B---3--:R-:W-:Y:S05]  /*93e0*/  @!P0 BRA `(.L_x_165) ;  /* 0xfffffffc00f08947 */ /* 0x008fea000383ffff */
[----:B------:R-:W-:Y:S05]  /*93f0*/  BRA `(.L_x_57) ;  /* 0xffffff9c00a07947 */ /* 0x000fea000383ffff */
.L_x_65:
[----:B-1----:R1:W2:Y:S02]  /*9400*/  SYNCS.PHASECHK.TRANS64.TRYWAIT P1, [R0+URZ+0xd0], R5 ;  /* 0x0000d005000075a7 */ /* 0x0022a400080211ff */
[----:B--2---:R-:W-:Y:S05]  /*9410*/  @!P1 NANOSLEEP.SYNCS 0x989680 ;  /* 0x009896800000995d */ /* 0x004fea0003900000 */
[----:B------:R-:W2:Y:S02]  /*9420*/  @!P1 SYNCS.PHASECHK.TRANS64 P1, [R0+URZ+0xd0], R5 ;  /* 0x0000d005000095a7 */ /* 0x000ea400080210ff */
[----:B--2---:R-:W-:Y:S05]  /*9430*/  @!P1 BRA `(.L_x_65) ;  /* 0xfffffffc00f09947 */ /* 0x004fea000383ffff */
[----:B------:R-:W-:Y:S05]  /*9440*/  BRA `(.L_x_166) ;  /* 0xffffffa400187947 */ /* 0x000fea000383ffff */
.L_x_66:
[----:B------:R-:W-:-:S07]  /*9450*/  MOV R3, UR31 ;  /* 0x0000001f00037c02 */ /* 0x000fce0008000f00 */
.L_x_167:
[----:B-1----:R1:W2:Y:S02]  /*9460*/  SYNCS.PHASECHK.TRANS64.TRYWAIT P0, [R3+URZ+0x110], R0 ;  /* 0x00011000030075a7 */ /* 0x0022a400080011ff */
[----:B--2---:R-:W-:Y:S05]  /*9470*/  @!P0 NANOSLEEP.SYNCS 0x989680 ;  /* 0x009896800000895d */ /* 0x004fea0003900000 */
[----:B------:R-:W2:Y:S02]  /*9480*/  @!P0 SYNCS.PHASECHK.TRANS64 P0, [R3+URZ+0x110], R0 ;  /* 0x00011000030085a7 */ /* 0x000ea400080010ff */
[----:B--2---:R-:W-:Y:S05]  /*9490*/  @!P0 BRA `(.L_x_167) ;  /* 0xfffffffc00f08947 */ /* 0x004fea000383ffff */
[----:B------:R-:W-:Y:S05]  /*94a0*/  BRA `(.L_x_168) ;  /* 0xffffffa400687947 */ /* 0x000fea000383ffff */
.L_x_69:
[----:B------:R-:W-:Y:S07]  /*94b0*/  MOV R0, UR5 ;  /* 0x0000000500007c02 */ /* 0x000fee0008000f00 */
.L_x_169:
[----:B-1----:R1:W2:Y:S02]  /*94c0*/  SYNCS.PHASECHK.TRANS64.TRYWAIT P0, [R0+URZ], R3 ;  /* 0x00000003000075a7 */ /* 0x0022a400080011ff */
[----:B--2---:R-:W-:Y:S05]  /*94d0*/  @!P0 NANOSLEEP.SYNCS 0x989680 ;  /* 0x009896800000895d */ /* 0x004fea0003900000 */
[----:B------:R-:W2:Y:S02]  /*94e0*/  @!P0 SYNCS.PHASECHK.TRANS64 P0, [R0+URZ], R3 ;  /* 0x00000003000085a7 */ /* 0x000ea400080010ff */
[----:B--2---:R-:W-:Y:S05]  /*94f0*/  @!P0 BRA `(.L_x_169) ;  /* 0xfffffffc00f08947 */ /* 0x004fea000383ffff */
[----:B------:R-:W-:Y:S05]  /*9500*/  BRA `(.L_x_68) ;  /* 0xffffffa400847947 */ /* 0x000fea000383ffff */
.L_x_72:
[----:B------:R-:W-:-:S07]  /*9510*/  MOV R0, UR4 ;  /* 0x0000000400007c02 */ /* 0x000fce0008000f00 */
.L_x_170:
[----:B--2---:R2:W4:Y:S02]  /*9520*/  SYNCS.PHASECHK.TRANS64.TRYWAIT P0, [R0+URZ], R3 ;  /* 0x00000003000075a7 */ /* 0x00452400080011ff */
[----:B----4-:R-:W-:Y:S05]  /*9530*/  @!P0 NANOSLEEP.SYNCS 0x989680 ;  /* 0x009896800000895d */ /* 0x010fea0003900000 */
[----:B------:R-:W4:Y:S02]  /*9540*/  @!P0 SYNCS.PHASECHK.TRANS64 P0, [R0+URZ], R3 ;  /* 0x00000003000085a7 */ /* 0x000f2400080010ff */
[----:B----4-:R-:W-:Y:S05]  /*9550*/  @!P0 BRA `(.L_x_170) ;  /* 0xfffffffc00f08947 */ /* 0x010fea000383ffff */
[----:B------:R-:W-:Y:S05]  /*9560*/  BRA `(.L_x_171) ;  /* 0xffffffa800607947 */ /* 0x000fea000383ffff */
.L_x_73:
[----:B------:R-:W-:-:S07]  /*9570*/  MOV R0, UR5 ;  /* 0x0000000500007c02 */ /* 0x000fce0008000f00 */
.L_x_172:
[----:B-1----:R1:W2:Y:S02]  /*9580*/  SYNCS.PHASECHK.TRANS64.TRYWAIT P0, [R0+URZ], R3 ;  /* 0x00000003000075a7 */ /* 0x0022a400080011ff */
[----:B--2---:R-:W-:Y:S05]  /*9590*/  @!P0 NANOSLEEP.SYNCS 0x989680 ;  /* 0x009896800000895d */ /* 0x004fea0003900000 */
[----:B------:R-:W2:Y:S02]  /*95a0*/  @!P0 SYNCS.PHASECHK.TRANS64 P0, [R0+URZ], R3 ;  /* 0x00000003000085a7 */ /* 0x000ea400080010ff */
[----:B--2---:R-:W-:Y:S05]  /*95b0*/  @!P0 BRA `(.L_x_172) ;  /* 0xfffffffc00f08947 */ /* 0x004fea000383ffff */
[----:B------:R-:W-:Y:S05]  /*95c0*/  BRA `(.L_x_173) ;  /* 0xffffffa8006c7947 */ /* 0x000fea000383ffff */
.L_x_74:
[----:B------:R-:W-:-:S07]  /*95d0*/  MOV R0, UR5 ;  /* 0x0000000500007c02 */ /* 0x000fce0008000f00 */
.L_x_174:
[----:B-1----:R1:W2:Y:S02]  /*95e0*/  SYNCS.PHASECHK.TRANS64.TRYWAIT P0, [R0+URZ], R3 ;  /* 0x00000003000075a7 */ /* 0x0022a400080011ff */
[----:B--2---:R-:W-:Y:S05]  /*95f0*/  @!P0 NANOSLEEP.SYNCS 0x989680 ;  /* 0x009896800000895d */ /* 0x004fea0003900000 */
[----:B------:R-:W2:Y:S02]  /*9600*/  @!P0 SYNCS.PHASECHK.TRANS64 P0, [R0+URZ], R3 ;  /* 0x00000003000085a7 */ /* 0x000ea400080010ff */
[----:B--2---:R-:W-:Y:S05]  /*9610*/  @!P0 BRA `(.L_x_174) ;  /* 0xfffffffc00f08947 */ /* 0x004fea000383ffff */
[----:B------:R-:W-:Y:S05]  /*9620*/  BRA `(.L_x_175) ;  /* 0xffffffa800787947 */ /* 0x000fea000383ffff */
.L_x_75:
[----:B------:R-:W-:-:S07]  /*9630*/  MOV R0, UR4 ;  /* 0x0000000400007c02 */ /* 0x000fce0008000f00 */
.L_x_176:
[----:B-1----:R1:W2:Y:S02]  /*9640*/  SYNCS.PHASECHK.TRANS64.TRYWAIT P0, [R0+URZ], R3 ;  /* 0x00000003000075a7 */ /* 0x0022a400080011ff */
[----:B--2---:R-:W-:Y:S05]  /*9650*/  @!P0 NANOSLEEP.SYNCS 0x989680 ;  /* 0x009896800000895d */ /* 0x004fea0003900000 */
[----:B------:R-:W2:Y:S02]  /*9660*/  @!P0 SYNCS.PHASECHK.TRANS64 P0, [R0+URZ], R3 ;  /* 0x00000003000085a7 */ /* 0x000ea400080010ff */
[----:B--2---:R-:W-:Y:S05]  /*9670*/  @!P0 BRA `(.L_x_176) ;  /* 0xfffffffc00f08947 */ /* 0x004fea000383ffff */
[----:B------:R-:W-:Y:S05]  /*9680*/  BRA `(.L_x_177) ;  /* 0xffffffa800847947 */ /* 0x000fea000383ffff */
.L_x_80:
[----:B--2---:R2:W3:Y:S02]  /*9690*/  SYNCS.PHASECHK.TRANS64.TRYWAIT P0, [R12+URZ+0xd0], R9 ;  /* 0x0000d0090c0075a7 */ /* 0x0044e400080011ff */
[----:B---3--:R-:W-:Y:S05]  /*96a0*/  @!P0 NANOSLEEP.SYNCS 0x989680 ;  /* 0x009896800000895d */ /* 0x008fea0003900000 */
[----:B------:R-:W3:Y:S02]  /*96b0*/  @!P0 SYNCS.PHASECHK.TRANS64 P0, [R12+URZ+0xd0], R9 ;  /* 0x0000d0090c0085a7 */ /* 0x000ee400080010ff */
[----:B---3--:R-:W-:Y:S05]  /*96c0*/  @!P0 BRA `(.L_x_80) ;  /* 0xfffffffc00f08947 */ /* 0x008fea000383ffff */
[----:B------:R-:W-:Y:S05]  /*96d0*/  BRA `(.L_x_178) ;  /* 0xffffffac00b47947 */ /* 0x000fea000383ffff */
.L_x_83:
[----:B------:R-:W-:Y:S07]  /*96e0*/  MOV R0, UR21 ;  /* 0x0000001500007c02 */ /* 0x000fee0008000f00 */
.L_x_179:
[----:B--2---:R2:W3:Y:S02]  /*96f0*/  SYNCS.PHASECHK.TRANS64.TRYWAIT P2, [R0+URZ+0xc8], R11 ;  /* 0x0000c80b000075a7 */ /* 0x0044e400080411ff */
[----:B---3--:R-:W-:Y:S05]  /*9700*/  @!P2 NANOSLEEP.SYNCS 0x989680 ;  /* 0x009896800000a95d */ /* 0x008fea0003900000 */
[----:B------:R-:W3:Y:S02]  /*9710*/  @!P2 SYNCS.PHASECHK.TRANS64 P2, [R0+URZ+0xc8], R11 ;  /* 0x0000c80b0000a5a7 */ /* 0x000ee400080410ff */
[----:B---3--:R-:W-:Y:S05]  /*9720*/  @!P2 BRA `(.L_x_179) ;  /* 0xfffffffc00f0a947 */ /* 0x008fea000383ffff */
[----:B------:R-:W-:Y:S05]  /*9730*/  BRA `(.L_x_82) ;  /* 0xffffffb4001c7947 */ /* 0x000fea000383ffff */
.L_x_86:
[----:B--2---:R-:W-:Y:S07]  /*9740*/  MOV R0, UR21 ;  /* 0x0000001500007c02 */ /* 0x004fee0008000f00 */
.L_x_180:
[----:B--2---:R2:W3:Y:S02]  /*9750*/  SYNCS.PHASECHK.TRANS64.TRYWAIT P0, [R0+URZ+0xa0], R9 ;  /* 0x0000a009000075a7 */ /* 0x0044e400080011ff */
[----:B---3--:R-:W-:Y:S05]  /*9760*/  @!P0 NANOSLEEP.SYNCS 0x989680 ;  /* 0x009896800000895d */ /* 0x008fea0003900000 */
[----:B------:R-:W3:Y:S02]  /*9770*/  @!P0 SYNCS.PHASECHK.TRANS64 P0, [R0+URZ+0xa0], R9 ;  /* 0x0000a009000085a7 */ /* 0x000ee400080010ff */
[----:B---3--:R-:W-:Y:S05]  /*9780*/  @!P0 BRA `(.L_x_180) ;  /* 0xfffffffc00f08947 */ /* 0x008fea000383ffff */
[----:B------:R-:W-:Y:S05]  /*9790*/  BRA `(.L_x_181) ;  /* 0xffffffb400787947 */ /* 0x000fea000383ffff */
.L_x_87:
[----:B------:R-:W-:Y:S07]  /*97a0*/  MOV R0, UR21 ;  /* 0x0000001500007c02 */ /* 0x000fee0008000f00 */
.L_x_182:
[----:B--2---:R2:W3:Y:S02]  /*97b0*/  SYNCS.PHASECHK.TRANS64.TRYWAIT P0, [R0+URZ+0xa8], R9 ;  /* 0x0000a809000075a7 */ /* 0x0044e400080011ff */
[----:B---3--:R-:W-:Y:S05]  /*97c0*/  @!P0 NANOSLEEP.SYNCS 0x989680 ;  /* 0x009896800000895d */ /* 0x008fea0003900000 */
[----:B------:R-:W3:Y:S02]  /*97d0*/  @!P0 SYNCS.PHASECHK.TRANS64 P0, [R0+URZ+0xa8], R9 ;  /* 0x0000a809000085a7 */ /* 0x000ee400080010ff */
[----:B---3--:R-:W-:Y:S05]  /*97e0*/  @!P0 BRA `(.L_x_182) ;  /* 0xfffffffc00f08947 */ /* 0x008fea000383ffff */
[----:B------:R-:W-:Y:S05]  /*97f0*/  BRA `(.L_x_183) ;  /* 0xffffffb400b07947 */ /* 0x000fea000383ffff */
.L_x_88:
[----:B------:R-:W-:Y:S07]  /*9800*/  MOV R0, UR21 ;  /* 0x0000001500007c02 */ /* 0x000fee0008000f00 */
.L_x_184:
[----:B--2---:R2:W3:Y:S02]  /*9810*/  SYNCS.PHASECHK.TRANS64.TRYWAIT P0, [R0+URZ+0xb0], R9 ;  /* 0x0000b009000075a7 */ /* 0x0044e400080011ff */
[----:B---3--:R-:W-:Y:S05]  /*9820*/  @!P0 NANOSLEEP.SYNCS 0x989680 ;  /* 0x009896800000895d */ /* 0x008fea0003900000 */
[----:B------:R-:W3:Y:S02]  /*9830*/  @!P0 SYNCS.PHASECHK.TRANS64 P0, [R0+URZ+0xb0], R9 ;  /* 0x0000b009000085a7 */ /* 0x000ee400080010ff */
[----:B---3--:R-:W-:Y:S05]  /*9840*/  @!P0 BRA `(.L_x_184) ;  /* 0xfffffffc00f08947 */ /* 0x008fea000383ffff */
[----:B------:R-:W-:Y:S05]  /*9850*/  BRA `(.L_x_185) ;  /* 0xffffffb400f47947 */ /* 0x000fea000383ffff */
.L_x_89:
[----:B------:R-:W-:Y:S07]  /*9860*/  MOV R0, UR21 ;  /* 0x0000001500007c02 */ /* 0x000fee0008000f00 */
.L_x_186:
[----:B--2---:R2:W3:Y:S02]  /*9870*/  SYNCS.PHASECHK.TRANS64.TRYWAIT P0, [R0+URZ+0xb8], R9 ;  /* 0x0000b809000075a7 */ /* 0x0044e400080011ff */
[----:B---3--:R-:W-:Y:S05]  /*9880*/  @!P0 NANOSLEEP.SYNCS 0x989680 ;  /* 0x009896800000895d */ /* 0x008fea0003900000 */
[----:B------:R-:W3:Y:S02]  /*9890*/  @!P0 SYNCS.PHASECHK.TRANS64 P0, [R0+URZ+0xb8], R9 ;  /* 0x0000b809000085a7 */ /* 0x000ee400080010ff */
[----:B---3--:R-:W-:Y:S05]  /*98a0*/  @!P0 BRA `(.L_x_186) ;  /* 0xfffffffc00f08947 */ /* 0x008fea000383ffff */
[----:B------:R-:W-:Y:S05]  /*98b0*/  BRA `(.L_x_187) ;  /* 0xffffffb800347947 */ /* 0x000fea000383ffff */
.L_x_91:
[----:B------:R-:W-:-:S07]  /*98c0*/  MOV R0, UR21 ;  /* 0x0000001500007c02 */ /* 0x000fce0008000f00 */
.L_x_188:
[----:B---3--:R3:W4:Y:S02]  /*98d0*/  SYNCS.PHASECHK.TRANS64.TRYWAIT P0, [R0+URZ+0xa0], R3 ;  /* 0x0000a003000075a7 */ /* 0x00872400080011ff */
[----:B----4-:R-:W-:Y:S05]  /*98e0*/  @!P0 NANOSLEEP.SYNCS 0x989680 ;  /* 0x009896800000895d */ /* 0x010fea0003900000 */
[----:B------:R-:W4:Y:S02]  /*98f0*/  @!P0 SYNCS.PHASECHK.TRANS64 P0, [R0+URZ+0xa0], R3 ;  /* 0x0000a003000085a7 */ /* 0x000f2400080010ff */
[----:B----4-:R-:W-:Y:S05]  /*9900*/  @!P0 BRA `(.L_x_188) ;  /* 0xfffffffc00f08947 */ /* 0x010fea000383ffff */
[----:B------:R-:W-:Y:S05]  /*9910*/  BRA `(.L_x_189) ;  /* 0xffffffb800ac7947 */ /* 0x000fea000383ffff */
.L_x_92:
[----:B---3--:R-:W-:-:S07]  /*9920*/  MOV R0, UR21 ;  /* 0x0000001500007c02 */ /* 0x008fce0008000f00 */
.L_x_190:
[----:B---3--:R3:W4:Y:S02]  /*9930*/  SYNCS.PHASECHK.TRANS64.TRYWAIT P0, [R0+URZ+0xa8], R3 ;  /* 0x0000a803000075a7 */ /* 0x00872400080011ff */
[----:B----4-:R-:W-:Y:S05]  /*9940*/  @!P0 NANOSLEEP.SYNCS 0x989680 ;  /* 0x009896800000895d */ /* 0x010fea0003900000 */
[----:B------:R-:W4:Y:S02]  /*9950*/  @!P0 SYNCS.PHASECHK.TRANS64 P0, [R0+URZ+0xa8], R3 ;  /* 0x0000a803000085a7 */ /* 0x000f2400080010ff */
[----:B----4-:R-:W-:Y:S05]  /*9960*/  @!P0 BRA `(.L_x_190) ;  /* 0xfffffffc00f08947 */ /* 0x010fea000383ffff */
[----:B------:R-:W-:Y:S05]  /*9970*/  BRA `(.L_x_191) ;  /* 0xffffffb8009c7947 */ /* 0x000fea000383ffff */
.L_x_93:
[----:B---3--:R-:W-:-:S07]  /*9980*/  MOV R0, UR21 ;  /* 0x0000001500007c02 */ /* 0x008fce0008000f00 */
.L_x_192:
[----:B---3--:R3:W4:Y:S02]  /*9990*/  SYNCS.PHASECHK.TRANS64.TRYWAIT P0, [R0+URZ+0xb0], R3 ;  /* 0x0000b003000075a7 */ /* 0x00872400080011ff */
[----:B----4-:R-:W-:Y:S05]  /*99a0*/  @!P0 NANOSLEEP.SYNCS 0x989680 ;  /* 0x009896800000895d */ /* 0x010fea0003900000 */
[----:B------:R-:W4:Y:S02]  /*99b0*/  @!P0 SYNCS.PHASECHK.TRANS64 P0, [R0+URZ+0xb0], R3 ;  /* 0x0000b003000085a7 */ /* 0x000f2400080010ff */
[----:B----4-:R-:W-:Y:S05]  /*99c0*/  @!P0 BRA `(.L_x_192) ;  /* 0xfffffffc00f08947 */ /* 0x010fea000383ffff */
[----:B------:R-:W-:Y:S05]  /*99d0*/  BRA `(.L_x_193) ;  /* 0xffffffb8008c7947 */ /* 0x000fea000383ffff */
.L_x_95:
[----:B-1----:R1:W2:Y:S02]  /*99e0*/  SYNCS.PHASECHK.TRANS64.TRYWAIT P0, [R3+URZ+0xd0], R0 ;  /* 0x0000d000030075a7 */ /* 0x0022a400080011ff */
[----:B--2---:R-:W-:Y:S05]  /*99f0*/  @!P0 NANOSLEEP.SYNCS 0x989680 ;  /* 0x009896800000895d */ /* 0x004fea0003900000 */
[----:B------:R-:W2:Y:S02]  /*9a00*/  @!P0 SYNCS.PHASECHK.TRANS64 P0, [R3+URZ+0xd0], R0 ;  /* 0x0000d000030085a7 */ /* 0x000ea400080010ff */
[----:B--2---:R-:W-:Y:S05]  /*9a10*/  @!P0 BRA `(.L_x_95) ;  /* 0xfffffffc00f08947 */ /* 0x004fea000383ffff */
[----:B------:R-:W-:Y:S05]  /*9a20*/  BRA `(.L_x_194) ;  /* 0xffffffbc005c7947 */ /* 0x000fea000383ffff */
.L_x_106:
[----:B-1----:R-:W-:Y:S04]  /*9a30*/  MOV R0, UR44 ;  /* 0x0000002c00007c02 */ /* 0x002fe80008000f00 */
[----:B------:R1:W2:Y:S03]  /*9a40*/  SYNCS.PHASECHK.TRANS64.TRYWAIT P1, [R0+URZ+0x80], R5 ;  /* 0x00008005000075a7 */ /* 0x0002a600080211ff */
[----:B--2---:R-:W-:Y:S05]  /*9a50*/  @!P1 NANOSLEEP.SYNCS 0x989680 ;  /* 0x009896800000995d */ /* 0x004fea0003900000 */
[----:B------:R-:W2:Y:S02]  /*9a60*/  @!P1 SYNCS.PHASECHK.TRANS64 P1, [R0+URZ+0x80], R5 ;  /* 0x00008005000095a7 */ /* 0x000ea400080210ff */
[----:B--2---:R-:W-:Y:S05]  /*9a70*/  @!P1 BRA `(.L_x_106) ;  /* 0xfffffffc00ec9947 */ /* 0x004fea000383ffff */
[----:B------:R-:W-:Y:S05]  /*9a80*/  BRA `(.L_x_105) ;  /* 0xffffffc800f07947 */ /* 0x000fea000383ffff */
.L_x_108:
[----:B-1----:R1:W4:Y:S02]  /*9a90*/  SYNCS.PHASECHK.TRANS64.TRYWAIT P0, [R80+URZ+0xf0], R3 ;  /* 0x0000f003500075a7 */ /* 0x00232400080011ff */
[----:B----4-:R-:W-:Y:S05]  /*9aa0*/  @!P0 NANOSLEEP.SYNCS 0x989680 ;  /* 0x009896800000895d */ /* 0x010fea0003900000 */
[----:B------:R-:W4:Y:S02]  /*9ab0*/  @!P0 SYNCS.PHASECHK.TRANS64 P0, [R80+URZ+0xf0], R3 ;  /* 0x0000f003500085a7 */ /* 0x000f2400080010ff */
[----:B----4-:R-:W-:Y:S05]  /*9ac0*/  @!P0 BRA `(.L_x_108) ;  /* 0xfffffffc00f08947 */ /* 0x010fea000383ffff */
[----:B------:R-:W-:Y:S05]  /*9ad0*/  BRA `(.L_x_107) ;  /* 0xffffffcc001c7947 */ /* 0x000fea000383ffff */
.L_x_117:
[----:B-1----:R1:W2:Y:S02]  /*9ae0*/  SYNCS.PHASECHK.TRANS64.TRYWAIT P0, [R3+URZ+0x80], R0 ;  /* 0x00008000030075a7 */ /* 0x0022a400080011ff */
[----:B--2---:R-:W-:Y:S05]  /*9af0*/  @!P0 NANOSLEEP.SYNCS 0x989680 ;  /* 0x009896800000895d */ /* 0x004fea0003900000 */
[----:B------:R-:W2:Y:S02]  /*9b00*/  @!P0 SYNCS.PHASECHK.TRANS64 P0, [R3+URZ+0x80], R0 ;  /* 0x00008000030085a7 */ /* 0x000ea400080010ff */
[----:B--2---:R-:W-:Y:S05]  /*9b10*/  @!P0 BRA `(.L_x_117) ;  /* 0xfffffffc00f08947 */ /* 0x004fea000383ffff */
[----:B------:R-:W-:Y:S05]  /*9b20*/  BRA `(.L_x_116) ;  /* 0xffffffd400407947 */ /* 0x000fea000383ffff */
.L_x_125:
[----:B-1----:R1:W3:Y:S02]  /*9b30*/  SYNCS.PHASECHK.TRANS64.TRYWAIT P0, [R89+URZ+0x80], R4 ;  /* 0x00008004590075a7 */ /* 0x0022e400080011ff */
[----:B---3--:R-:W-:Y:S05]  /*9b40*/  @!P0 NANOSLEEP.SYNCS 0x989680 ;  /* 0x009896800000895d */ /* 0x008fea0003900000 */
[----:B------:R-:W3:Y:S02]  /*9b50*/  @!P0 SYNCS.PHASECHK.TRANS64 P0, [R89+URZ+0x80], R4 ;  /* 0x00008004590085a7 */ /* 0x000ee400080010ff */
[----:B---3--:R-:W-:Y:S05]  /*9b60*/  @!P0 BRA `(.L_x_125) ;  /* 0xfffffffc00f08947 */ /* 0x008fea000383ffff */
[----:B------:R-:W-:Y:S05]  /*9b70*/  BRA `(.L_x_124) ;  /* 0xffffffdc00887947 */ /* 0x000fea000383ffff */
.L_x_133:
[----:B-1----:R1:W3:Y:S02]  /*9b80*/  SYNCS.PHASECHK.TRANS64.TRYWAIT P0, [R92+URZ+0x80], R3 ;  /* 0x000080035c0075a7 */ /* 0x0022e400080011ff */
[----:B---3--:R-:W-:Y:S05]  /*9b90*/  @!P0 NANOSLEEP.SYNCS 0x989680 ;  /* 0x009896800000895d */ /* 0x008fea0003900000 */
[----:B------:R-:W3:Y:S02]  /*9ba0*/  @!P0 SYNCS.PHASECHK.TRANS64 P0, [R92+URZ+0x80], R3 ;  /* 0x000080035c0085a7 */ /* 0x000ee400080010ff */
[----:B---3--:R-:W-:Y:S05]  /*9bb0*/  @!P0 BRA `(.L_x_133) ;  /* 0xfffffffc00f08947 */ /* 0x008fea000383ffff */
[----:B------:R-:W-:Y:S05]  /*9bc0*/  BRA `(.L_x_132) ;  /* 0xffffffe400cc7947 */ /* 0x000fea000383ffff */
        .weak           $__internal_0_$__cuda_sm10x_tcgen05_guardrail_trap_col_being_dealloced_not_returned_by_alloc
        .type           $__internal_0_$__cuda_sm10x_tcgen05_guardrail_trap_col_being_dealloced_not_returned_by_alloc,@function
        .size           $__internal_0_$__cuda_sm10x_tcgen05_guardrail_trap_col_being_dealloced_not_returned_by_alloc,($__internal_1_$__cuda_sm10x_tcgen05_guardrail_trap_phase_invalid_during_alloc - $__internal_0_$__cuda_sm10x_tcgen05_guardrail_trap_col_being_dealloced_not_returned_by_alloc)
$__internal_0_$__cuda_sm10x_tcgen05_guardrail_trap_col_being_dealloced_not_returned_by_alloc:
[----:B------:R-:W-:Y:S05]  /*9bd0*/  BPT.TRAP 0x1 ;  /* 0x000000040000795c */ /* 0x000fea0000300000 */
[----:B------:R-:W-:-:S04]  /*9be0*/  HFMA2 R3, -RZ, RZ, 0, 0 ;  /* 0x00000000ff037431 */ /* 0x000fc800000001ff */
[----:B------:R-:W-:Y:S05]  /*9bf0*/  RET.REL.NODEC R2 `(_ZN7cutlass13device_kernelINS_4gemm6kernel13GemmUniversalIN4cute5tupleIJiiiiEEENS1_10collective13CollectiveMmaINS1_35MainloopSm100TmaUmmaWarpSpecializedILi8ELi2ELi4ENS5_IJNS4_1CILi2EEESB_NSA_ILi1EEEEEEEENS5_IJNSA_ILi64EEENSA_ILi128EEENSA_ILi32EEEEEENS_10tfloat32_tENS5_IJlSC_lEEESJ_SK_NS4_8TiledMMAINS4_8MMA_AtomIJNS4_17SM100_MMA_TF32_SSISJ_SJ_fLi64ELi128ELNS4_4UMMA5MajorE0ELSP_0ELNSO_7ScaleInE0ELSQ_0EEEEEENS4_6LayoutINS5_IJSC_SC_SC_EEENS5_IJNSA_ILi0EEESV_SV_EEEEENS5_IJNS4_10UnderscoreESY_SY_EEEEENS4_23SM90_TMA_LOAD_MULTICASTENS4_14ComposedLayoutINS4_7SwizzleILi3ELi4ELi3EEENS4_18smem_ptr_flag_bitsILi32EEENST_INS5_IJNSA_ILi8EEESH_EEENS5_IJSH_SC_EEEEEEEvNS4_8identityES11_S1B_vS1C_EENS_8epilogue10collective18CollectiveEpilogueINS1E_23Sm100TmaWarpSpecializedILi4ELi2ELi16ELb1ELb0EEEJSI_NS5_IJNST_ISF_SC_EENST_ISH_SC_EEEEESJ_SK_SJ_SK_NS1E_6fusion15FusionCallbacksIS1I_NS1M_17LinearCombinationISJ_fSJ_fLNS_15FloatRoundStyleE2EEESI_S1L_JEEENS4_5SM1004TMEM4LOAD26SM100_TMEM_LOAD_16dp128b8xENS4_13SM90_TMA_LOADES1B_NS4_17SM75_U32x4_LDSM_NENS4_14SM90_TMA_STOREES1B_NS4_17SM90_U32x4_STSM_NENS4_39AutoVectorizingCopyWithAssumedAlignmentILi128EEEEEEvvEEEEvNT_6ParamsE) ;  /* 0xffffff6402007950 */ /* 0x000fea0003c3ffff */
        .weak           $__internal_1_$__cuda_sm10x_tcgen05_guardrail_trap_phase_invalid_during_alloc
        .type           $__internal_1_$__cuda_sm10x_tcgen05_guardrail_trap_phase_invalid_during_alloc,@function
        .size           $__internal_1_$__cuda_sm10x_tcgen05_guardrail_trap_phase_invalid_during_alloc,($__internal_2_$__cuda_sm10x_tcgen05_guardrail_trap_unallocated_columns_being_dealloced - $__internal_1_$__cuda_sm10x_tcgen05_guardrail_trap_phase_invalid_during_alloc)
$__internal_1_$__cuda_sm10x_tcgen05_guardrail_trap_phase_invalid_during_alloc:
[----:B------:R-:W-:Y:S05]  /*9c00*/  BPT.TRAP 0x1 ;  /* 0x000000040000795c */ /* 0x000fea0000300000 */
[----:B------:R-:W-:-:S04]  /*9c10*/  MOV R5, 0x0 ;  /* 0x0000000000057802 */ /* 0x000fc80000000f00 */
[----:B------:R-:W-:Y:S05]  /*9c20*/  RET.REL.NODEC R4 `(_ZN7cutlass13device_kernelINS_4gemm6kernel13GemmUniversalIN4cute5tupleIJiiiiEEENS1_10collective13CollectiveMmaINS1_35MainloopSm100TmaUmmaWarpSpecializedILi8ELi2ELi4ENS5_IJNS4_1CILi2EEESB_NSA_ILi1EEEEEEEENS5_IJNSA_ILi64EEENSA_ILi128EEENSA_ILi32EEEEEENS_10tfloat32_tENS5_IJlSC_lEEESJ_SK_NS4_8TiledMMAINS4_8MMA_AtomIJNS4_17SM100_MMA_TF32_SSISJ_SJ_fLi64ELi128ELNS4_4UMMA5MajorE0ELSP_0ELNSO_7ScaleInE0ELSQ_0EEEEEENS4_6LayoutINS5_IJSC_SC_SC_EEENS5_IJNSA_ILi0EEESV_SV_EEEEENS5_IJNS4_10UnderscoreESY_SY_EEEEENS4_23SM90_TMA_LOAD_MULTICASTENS4_14ComposedLayoutINS4_7SwizzleILi3ELi4ELi3EEENS4_18smem_ptr_flag_bitsILi32EEENST_INS5_IJNSA_ILi8EEESH_EEENS5_IJSH_SC_EEEEEEEvNS4_8identityES11_S1B_vS1C_EENS_8epilogue10collective18CollectiveEpilogueINS1E_23Sm100TmaWarpSpecializedILi4ELi2ELi16ELb1ELb0EEEJSI_NS5_IJNST_ISF_SC_EENST_ISH_SC_EEEEESJ_SK_SJ_SK_NS1E_6fusion15FusionCallbacksIS1I_NS1M_17LinearCombinationISJ_fSJ_fLNS_15FloatRoundStyleE2EEESI_S1L_JEEENS4_5SM1004TMEM4LOAD26SM100_TMEM_LOAD_16dp128b8xENS4_13SM90_TMA_LOADES1B_NS4_17SM75_U32x4_LDSM_NENS4_14SM90_TMA_STOREES1B_NS4_17SM90_U32x4_STSM_NENS4_39AutoVectorizingCopyWithAssumedAlignmentILi128EEEEEEvvEEEEvNT_6ParamsE) ;  /* 0xffffff6004f47950 */ /* 0x000fea0003c3ffff */
        .weak           $__internal_2_$__cuda_sm10x_tcgen05_guardrail_trap_unallocated_columns_being_dealloced
        .type           $__internal_2_$__cuda_sm10x_tcgen05_guardrail_trap_unallocated_columns_being_dealloced,@function
        .size           $__internal_2_$__cuda_sm10x_tcgen05_guardrail_trap_unallocated_columns_being_dealloced,(.L_x_196 - $__internal_2_$__cuda_sm10x_tcgen05_guardrail_trap_unallocated_columns_being_dealloced)
$__internal_2_$__cuda_sm10x_tcgen05_guardrail_trap_unallocated_columns_being_dealloced:
[----:B------:R-:W-:Y:S05]  /*9c30*/  BPT.TRAP 0x1 ;  /* 0x000000040000795c */ /* 0x000fea0000300000 */
[----:B------:R-:W-:-:S04]  /*9c40*/  HFMA2 R3, -RZ, RZ, 0, 0 ;  /* 0x00000000ff037431 */ /* 0x000fc800000001ff */
[----:B------:R-:W-:Y:S05]  /*9c50*/  RET.REL.NODEC R2 `(_ZN7cutlass13device_kernelINS_4gemm6kernel13GemmUniversalIN4cute5tupleIJiiiiEEENS1_10collective13CollectiveMmaINS1_35MainloopSm100TmaUmmaWarpSpecializedILi8ELi2ELi4ENS5_IJNS4_1CILi2EEESB_NSA_ILi1EEEEEEEENS5_IJNSA_ILi64EEENSA_ILi128EEENSA_ILi32EEEEEENS_10tfloat32_tENS5_IJlSC_lEEESJ_SK_NS4_8TiledMMAINS4_8MMA_AtomIJNS4_17SM100_MMA_TF32_SSISJ_SJ_fLi64ELi128ELNS4_4UMMA5MajorE0ELSP_0ELNSO_7ScaleInE0ELSQ_0EEEEEENS4_6LayoutINS5_IJSC_SC_SC_EEENS5_IJNSA_ILi0EEESV_SV_EEEEENS5_IJNS4_10UnderscoreESY_SY_EEEEENS4_23SM90_TMA_LOAD_MULTICASTENS4_14ComposedLayoutINS4_7SwizzleILi3ELi4ELi3EEENS4_18smem_ptr_flag_bitsILi32EEENST_INS5_IJNSA_ILi8EEESH_EEENS5_IJSH_SC_EEEEEEEvNS4_8identityES11_S1B_vS1C_EENS_8epilogue10collective18CollectiveEpilogueINS1E_23Sm100TmaWarpSpecializedILi4ELi2ELi16ELb1ELb0EEEJSI_NS5_IJNST_ISF_SC_EENST_ISH_SC_EEEEESJ_SK_SJ_SK_NS1E_6fusion15FusionCallbacksIS1I_NS1M_17LinearCombinationISJ_fSJ_fLNS_15FloatRoundStyleE2EEESI_S1L_JEEENS4_5SM1004TMEM4LOAD26SM100_TMEM_LOAD_16dp128b8xENS4_13SM90_TMA_LOADES1B_NS4_17SM75_U32x4_LDSM_NENS4_14SM90_TMA_STOREES1B_NS4_17SM90_U32x4_STSM_NENS4_39AutoVectorizingCopyWithAssumedAlignmentILi128EEEEEEvvEEEEvNT_6ParamsE) ;  /* 0xffffff6002e87950 */ /* 0x000fea0003c3ffff */
.L_x_195:
[----:B------:R-:W-:-:S00]  /*9c60*/  BRA `(.L_x_195) ;  /* 0xfffffffc00fc7947 */ /* 0x000fc0000383ffff */
[----:B------:R-:W-:-:S00]  /*9c70*/  NOP ;  /* 0x0000000000007918 */ /* 0x000fc00000000000 */
        /* <DEDUP_REMOVED lines=8> */
.L_x_196:


//--------------------- .nv.global.init           --------------------------
	.section	.nv.global.init,"aw",@progbits
.nv.global.init:
	.type		$str$27,@object
	.size		$str$27,($str$28 - $str$27)
$str$27:
        /*0000*/ 	.byte	0x28, 0x61, 0x64, 0x64, 0x72, 0x65, 0x73, 0x73, 0x20, 0x26, 0x20, 0x6d, 0x61, 0x73, 0x6b, 0x29
        /*0010*/ 	.byte	0x20, 0x3d, 0x3d, 0x20, 0x30, 0x00
	.type		$str$28,@object
	.size		$str$28,($str$26 - $str$28)
$str$28:
        /*0016*/ 	.byte	0x2f, 0x74, 0x6d, 0x70, 0x2f, 0x63, 0x75, 0x74, 0x6c, 0x61, 0x73, 0x73, 0x5f, 0x73, 0x77, 0x65
        /*0026*/ 	.byte	0x65, 0x70, 0x5f, 0x73, 0x72, 0x63, 0x2f, 0x69, 0x6e, 0x63, 0x6c, 0x75, 0x64, 0x65, 0x2f, 0x63
        /*0036*/ 	.byte	0x75, 0x74, 0x65, 0x2f, 0x70, 0x6f, 0x69, 0x6e, 0x74, 0x65, 0x72, 0x5f, 0x66, 0x6c, 0x61, 0x67
        /*0046*/ 	.byte	0x67, 0x65, 0x64, 0x2e, 0x68, 0x70, 0x70, 0x00
	.type		$str$26,@object
	.size		$str$26,($str$25 - $str$26)
$str$26:
        /*004e*/ 	.byte	0x2f, 0x74, 0x6d, 0x70, 0x2f, 0x63, 0x75, 0x74, 0x6c, 0x61, 0x73, 0x73, 0x5f, 0x73, 0x77, 0x65
        /*005e*/ 	.byte	0x65, 0x70, 0x5f, 0x73, 0x72, 0x63, 0x2f, 0x69, 0x6e, 0x63, 0x6c, 0x75, 0x64, 0x65, 0x2f, 0x63
        /*006e*/ 	.byte	0x75, 0x74, 0x65, 0x2f, 0x61, 0x74, 0x6f, 0x6d, 0x2f, 0x63, 0x6f, 0x70, 0x79, 0x5f, 0x74, 0x72
        /*007e*/ 	.byte	0x61, 0x69, 0x74, 0x73, 0x5f, 0x73, 0x6d, 0x31, 0x30, 0x30, 0x2e, 0x68, 0x70, 0x70, 0x00
	.type		$str$25,@object
	.size		$str$25,(__unnamed_1 - $str$25)
$str$25:
        /*008d*/ 	.byte	0x28, 0x28, 0x75, 0x69, 0x6e, 0x74, 0x33, 0x32, 0x5f, 0x74, 0x28, 0x74, 0x68, 0x72, 0x65, 0x61
        /*009d*/ 	.byte	0x64, 0x49, 0x64, 0x78, 0x2e, 0x78, 0x29, 0x20, 0x2f, 0x20, 0x33, 0x32, 0x29, 0x20, 0x25, 0x20
        /*00ad*/ 	.byte	0x34, 0x29, 0x20, 0x3d, 0x3d, 0x20, 0x28, 0x28, 0x28, 0x74, 0x6d, 0x65, 0x6d, 0x5f, 0x61, 0x64
        /*00bd*/ 	.byte	0x64, 0x72, 0x20, 0x3e, 0x3e, 0x20, 0x31, 0x36, 0x29, 0x20, 0x2f, 0x20, 0x33, 0x32, 0x29, 0x20
        /*00cd*/ 	.byte	0x25, 0x20, 0x34, 0x29, 0x00
	.type		__unnamed_1,@object
	.size		__unnamed_1,(__unnamed_2 - __unnamed_1)
__unnamed_1:
        /*00d2*/ 	.byte	0x61, 0x75, 0x74, 0x6f, 0x20, 0x63, 0x75, 0x74, 0x65, 0x3a, 0x3a, 0x61, 0x73, 0x5f, 0x70, 0x6f
        /* <DEDUP_REMOVED lines=24> */
        /*0262*/ 	.byte	0x30, 0x34, 0x38, 0x3e, 0x3e, 0x3e, 0x3e, 0x5d, 0x00
	.type		__unnamed_2,@object
	.size		__unnamed_2,(.L_2 - __unnamed_2)
__unnamed_2:
        /* <DEDUP_REMOVED lines=45> */
        /*053b*/ 	.byte	0x3e, 0x3e, 0x3e, 0x5d, 0x00
.L_2:


//--------------------- .nv.shared._ZN7cutlass13device_kernelINS_4gemm6kernel13GemmUniversalIN4cute5tupleIJiiiiEEENS1_10collective13CollectiveMmaINS1_35MainloopSm100TmaUmmaWarpSpecializedILi8ELi2ELi4ENS5_IJNS4_1CILi2EEESB_NSA_ILi1EEEEEEEENS5_IJNSA_ILi64EEENSA_ILi128EEENSA_ILi32EEEEEENS_10tfloat32_tENS5_IJlSC_lEEESJ_SK_NS4_8TiledMMAINS4_8MMA_AtomIJNS4_17SM100_MMA_TF32_SSISJ_SJ_fLi64ELi128ELNS4_4UMMA5MajorE0ELSP_0ELNSO_7ScaleInE0ELSQ_0EEEEEENS4_6LayoutINS5_IJSC_SC_SC_EEENS5_IJNSA_ILi0EEESV_SV_EEEEENS5_IJNS4_10UnderscoreESY_SY_EEEEENS4_23SM90_TMA_LOAD_MULTICASTENS4_14ComposedLayoutINS4_7SwizzleILi3ELi4ELi3EEENS4_18smem_ptr_flag_bitsILi32EEENST_INS5_IJNSA_ILi8EEESH_EEENS5_IJSH_SC_EEEEEEEvNS4_8identityES11_S1B_vS1C_EENS_8epilogue10collective18CollectiveEpilogueINS1E_23Sm100TmaWarpSpecializedILi4ELi2ELi16ELb1ELb0EEEJSI_NS5_IJNST_ISF_SC_EENST_ISH_SC_EEEEESJ_SK_SJ_SK_NS1E_6fusion15FusionCallbacksIS1I_NS1M_17LinearCombinationISJ_fSJ_fLNS_15FloatRoundStyleE2EEESI_S1L_JEEENS4_5SM1004TMEM4LOAD26SM100_TMEM_LOAD_16dp128b8xENS4_13SM90_TMA_LOADES1B_NS4_17SM75_U32x4_LDSM_NENS4_14SM90_TMA_STOREES1B_NS4_17SM90_U32x4_STSM_NENS4_39AutoVectorizingCopyWithAssumedAlignmentILi128EEEEEEvvEEEEvNT_6ParamsE --------------------------
	.section	.nv.shared._ZN7cutlass13device_kernelINS_4gemm6kernel13GemmUniversalIN4cute5tupleIJiiiiEEENS1_10collective13CollectiveMmaINS1_35MainloopSm100TmaUmmaWarpSpecializedILi8ELi2ELi4ENS5_IJNS4_1CILi2EEESB_NSA_ILi1EEEEEEEENS5_IJNSA_ILi64EEENSA_ILi128EEENSA_ILi32EEEEEENS_10tfloat32_tENS5_IJlSC_lEEESJ_SK_NS4_8TiledMMAINS4_8MMA_AtomIJNS4_17SM100_MMA_TF32_SSISJ_SJ_fLi64ELi128ELNS4_4UMMA5MajorE0ELSP_0ELNSO_7ScaleInE0ELSQ_0EEEEEENS4_6LayoutINS5_IJSC_SC_SC_EEENS5_IJNSA_ILi0EEESV_SV_EEEEENS5_IJNS4_10UnderscoreESY_SY_EEEEENS4_23SM90_TMA_LOAD_MULTICASTENS4_14ComposedLayoutINS4_7SwizzleILi3ELi4ELi3EEENS4_18smem_ptr_flag_bitsILi32EEENST_INS5_IJNSA_ILi8EEESH_EEENS5_IJSH_SC_EEEEEEEvNS4_8identityES11_S1B_vS1C_EENS_8epilogue10collective18CollectiveEpilogueINS1E_23Sm100TmaWarpSpecializedILi4ELi2ELi16ELb1ELb0EEEJSI_NS5_IJNST_ISF_SC_EENST_ISH_SC_EEEEESJ_SK_SJ_SK_NS1E_6fusion15FusionCallbacksIS1I_NS1M_17LinearCombinationISJ_fSJ_fLNS_15FloatRoundStyleE2EEESI_S1L_JEEENS4_5SM1004TMEM4LOAD26SM100_TMEM_LOAD_16dp128b8xENS4_13SM90_TMA_LOADES1B_NS4_17SM75_U32x4_LDSM_NENS4_14SM90_TMA_STOREES1B_NS4_17SM90_U32x4_STSM_NENS4_39AutoVectorizingCopyWithAssumedAlignmentILi128EEEEEEvvEEEEvNT_6ParamsE,"aw",@nobits
	.sectionflags	@""
	.align	16
	.zero		1024


//--------------------- .nv.shared.reserved.0     --------------------------
	.section	.nv.shared.reserved.0,"aw",@nobits
	.weak		__nv_reservedSMEM_offset_0_alias
	.size		__nv_reservedSMEM_offset_0_alias, 0, 64
	.other		__nv_reservedSMEM_offset_0_alias,@"STO_CUDA_RESERVED_SHARED STV_DEFAULT"
__nv_reservedSMEM_offset_0_alias:
	.zero		0
.nv.shared.reserved.0:
	.zero		64
	.weak		__nv_reservedSMEM_tcgen05_partition
	.type		__nv_reservedSMEM_tcgen05_partition,@object
	.size		__nv_reservedSMEM_tcgen05_partition,(.L_0 - __nv_reservedSMEM_tcgen05_partition)
__nv_reservedSMEM_tcgen05_partition:
	.zero		32
.L_0:


//--------------------- .nv.global                --------------------------
	.section	.nv.global,"aw",@nobits
.nv.global:
	.type		_ZN40_INTERNAL_53ffa3bf_4_k_cu_f2f7d717_107924cute1_E,@object
	.size		_ZN40_INTERNAL_53ffa3bf_4_k_cu_f2f7d717_107924cute1_E,(_ZN40_INTERNAL_53ffa3bf_4_k_cu_f2f7d717_107924cuda3std3__45__cpo6cbeginE - _ZN40_INTERNAL_53ffa3bf_4_k_cu_f2f7d717_107924cute1_E)
_ZN40_INTERNAL_53ffa3bf_4_k_cu_f2f7d717_107924cute1_E:
	.zero		1
	.type		_ZN40_INTERNAL_53ffa3bf_4_k_cu_f2f7d717_107924cuda3std3__45__cpo6cbeginE,@object
	.size		_ZN40_INTERNAL_53ffa3bf_4_k_cu_f2f7d717_107924cuda3std3__45__cpo6cbeginE,(_ZN40_INTERNAL_53ffa3bf_4_k_cu_f2f7d717_107924cuda3std3__48in_placeE - _ZN40_INTERNAL_53ffa3bf_4_k_cu_f2f7d717_107924cuda3std3__45__cpo6cbeginE)
_ZN40_INTERNAL_53ffa3bf_4_k_cu_f2f7d717_107924cuda3std3__45__cpo6cbeginE:
	.zero		1
	.type		_ZN40_INTERNAL_53ffa3bf_4_k_cu_f2f7d717_107924cuda3std3__48in_placeE,@object
	.size		_ZN40_INTERNAL_53ffa3bf_4_k_cu_f2f7d717_107924cuda3std3__48in_placeE,(_ZN40_INTERNAL_53ffa3bf_4_k_cu_f2f7d717_107924cuda3std6ranges3__45__cpo9iter_moveE - _ZN40_INTERNAL_53ffa3bf_4_k_cu_f2f7d717_107924cuda3std3__48in_placeE)
_ZN40_INTERNAL_53ffa3bf_4_k_cu_f2f7d717_107924cuda3std3__48in_placeE:
	.zero		1
	.type		_ZN40_INTERNAL_53ffa3bf_4_k_cu_f2f7d717_107924cuda3std6ranges3__45__cpo9iter_moveE,@object
	.size		_ZN40_INTERNAL_53ffa3bf_4_k_cu_f2f7d717_107924cuda3std6ranges3__45__cpo9iter_moveE,(_ZN40_INTERNAL_53ffa3bf_4_k_cu_f2f7d717_107924cuda3std3__45__cpo5beginE - _ZN40_INTERNAL_53ffa3bf_4_k_cu_f2f7d717_107924cuda3std6ranges3__45__cpo9iter_moveE)
_ZN40_INTERNAL_53ffa3bf_4_k_cu_f2f7d717_107924cuda3std6ranges3__45__cpo9iter_moveE:
	.zero		1
	.type		_ZN40_INTERNAL_53ffa3bf_4_k_cu_f2f7d717_107924cuda3std3__45__cpo5beginE,@object
	.size		_ZN40_INTERNAL_53ffa3bf_4_k_cu_f2f7d717_107924cuda3std3__45__cpo5beginE,(_ZN40_INTERNAL_53ffa3bf_4_k_cu_f2f7d717_107924cuda3std3__442_GLOBAL__N__53ffa3bf_4_k_cu_f2f7d717_107926ignoreE - _ZN40_INTERNAL_53ffa3bf_4_k_cu_f2f7d717_107924cuda3std3__45__cpo5beginE)
_ZN40_INTERNAL_53ffa3bf_4_k_cu_f2f7d717_107924cuda3std3__45__cpo5beginE:
	.zero		1
	.type		_ZN40_INTERNAL_53ffa3bf_4_k_cu_f2f7d717_107924cuda3std3__442_GLOBAL__N__53ffa3bf_4_k_cu_f2f7d717_107926ignoreE,@object
	.size		_ZN40_INTERNAL_53ffa3bf_4_k_cu_f2f7d717_107924cuda3std3__442_GLOBAL__N__53ffa3bf_4_k_cu_f2f7d717_107926ignoreE,(_ZN40_INTERNAL_53ffa3bf_4_k_cu_f2f7d717_107924cute7productE - _ZN40_INTERNAL_53ffa3bf_4_k_cu_f2f7d717_107924cuda3std3__442_GLOBAL__N__53ffa3bf_4_k_cu_f2f7d717_107926ignoreE)
_ZN40_INTERNAL_53ffa3bf_4_k_cu_f2f7d717_107924cuda3std3__442_GLOBAL__N__53ffa3bf_4_k_cu_f2f7d717_107926ignoreE:
	.zero		1
	.type		_ZN40_INTERNAL_53ffa3bf_4_k_cu_f2f7d717_107924cute7productE,@object
	.size		_ZN40_INTERNAL_53ffa3bf_4_k_cu_f2f7d717_107924cute7productE,(_ZN40_INTERNAL_53ffa3bf_4_k_cu_f2f7d717_107924cuda3std3__45__cpo3endE - _ZN40_INTERNAL_53ffa3bf_4_k_cu_f2f7d717_107924cute7productE)
_ZN40_INTERNAL_53ffa3bf_4_k_cu_f2f7d717_107924cute7productE:
	.zero		1
	.type		_ZN40_INTERNAL_53ffa3bf_4_k_cu_f2f7d717_107924cuda3std3__45__cpo3endE,@object
	.size		_ZN40_INTERNAL_53ffa3bf_4_k_cu_f2f7d717_107924cuda3std3__45__cpo3endE,(_ZN40_INTERNAL_53ffa3bf_4_k_cu_f2f7d717_107924cuda3std3__419piecewise_constructE - _ZN40_INTERNAL_53ffa3bf_4_k_cu_f2f7d717_107924cuda3std3__45__cpo3endE)
_ZN40_INTERNAL_53ffa3bf_4_k_cu_f2f7d717_107924cuda3std3__45__cpo3endE:
	.zero		1
	.type		_ZN40_INTERNAL_53ffa3bf_4_k_cu_f2f7d717_107924cuda3std3__419piecewise_constructE,@object
	.size		_ZN40_INTERNAL_53ffa3bf_4_k_cu_f2f7d717_107924cuda3std3__419piecewise_constructE,(_ZN40_INTERNAL_53ffa3bf_4_k_cu_f2f7d717_107924cuda3std3__45__cpo4cendE - _ZN40_INTERNAL_53ffa3bf_4_k_cu_f2f7d717_107924cuda3std3__419piecewise_constructE)
_ZN40_INTERNAL_53ffa3bf_4_k_cu_f2f7d717_107924cuda3std3__419piecewise_constructE:
	.zero		1
	.type		_ZN40_INTERNAL_53ffa3bf_4_k_cu_f2f7d717_107924cuda3std3__45__cpo4cendE,@object
	.size		_ZN40_INTERNAL_53ffa3bf_4_k_cu_f2f7d717_107924cuda3std3__45__cpo4cendE,(_ZN40_INTERNAL_53ffa3bf_4_k_cu_f2f7d717_107924cuda3std6ranges3__45__cpo4swapE - _ZN40_INTERNAL_53ffa3bf_4_k_cu_f2f7d717_107924cuda3std3__45__cpo4cendE)
_ZN40_INTERNAL_53ffa3bf_4_k_cu_f2f7d717_107924cuda3std3__45__cpo4cendE:
	.zero		1
	.type		_ZN40_INTERNAL_53ffa3bf_4_k_cu_f2f7d717_107924cuda3std6ranges3__45__cpo4swapE,@object
	.size		_ZN40_INTERNAL_53ffa3bf_4_k_cu_f2f7d717_107924cuda3std6ranges3__45__cpo4swapE,(.L_10 - _ZN40_INTERNAL_53ffa3bf_4_k_cu_f2f7d717_107924cuda3std6ranges3__45__cpo4swapE)
_ZN40_INTERNAL_53ffa3bf_4_k_cu_f2f7d717_107924cuda3std6ranges3__45__cpo4swapE:
	.zero		1
.L_10:


//--------------------- .nv.constant0._ZN7cutlass13device_kernelINS_4gemm6kernel13GemmUniversalIN4cute5tupleIJiiiiEEENS1_10collective13CollectiveMmaINS1_35MainloopSm100TmaUmmaWarpSpecializedILi8ELi2ELi4ENS5_IJNS4_1CILi2EEESB_NSA_ILi1EEEEEEEENS5_IJNSA_ILi64EEENSA_ILi128EEENSA_ILi32EEEEEENS_10tfloat32_tENS5_IJlSC_lEEESJ_SK_NS4_8TiledMMAINS4_8MMA_AtomIJNS4_17SM100_MMA_TF32_SSISJ_SJ_fLi64ELi128ELNS4_4UMMA5MajorE0ELSP_0ELNSO_7ScaleInE0ELSQ_0EEEEEENS4_6LayoutINS5_IJSC_SC_SC_EEENS5_IJNSA_ILi0EEESV_SV_EEEEENS5_IJNS4_10UnderscoreESY_SY_EEEEENS4_23SM90_TMA_LOAD_MULTICASTENS4_14ComposedLayoutINS4_7SwizzleILi3ELi4ELi3EEENS4_18smem_ptr_flag_bitsILi32EEENST_INS5_IJNSA_ILi8EEESH_EEENS5_IJSH_SC_EEEEEEEvNS4_8identityES11_S1B_vS1C_EENS_8epilogue10collective18CollectiveEpilogueINS1E_23Sm100TmaWarpSpecializedILi4ELi2ELi16ELb1ELb0EEEJSI_NS5_IJNST_ISF_SC_EENST_ISH_SC_EEEEESJ_SK_SJ_SK_NS1E_6fusion15FusionCallbacksIS1I_NS1M_17LinearCombinationISJ_fSJ_fLNS_15FloatRoundStyleE2EEESI_S1L_JEEENS4_5SM1004TMEM4LOAD26SM100_TMEM_LOAD_16dp128b8xENS4_13SM90_TMA_LOADES1B_NS4_17SM75_U32x4_LDSM_NENS4_14SM90_TMA_STOREES1B_NS4_17SM90_U32x4_STSM_NENS4_39AutoVectorizingCopyWithAssumedAlignmentILi128EEEEEEvvEEEEvNT_6ParamsE --------------------------
	.section	.nv.constant0._ZN7cutlass13device_kernelINS_4gemm6kernel13GemmUniversalIN4cute5tupleIJiiiiEEENS1_10collective13CollectiveMmaINS1_35MainloopSm100TmaUmmaWarpSpecializedILi8ELi2ELi4ENS5_IJNS4_1CILi2EEESB_NSA_ILi1EEEEEEEENS5_IJNSA_ILi64EEENSA_ILi128EEENSA_ILi32EEEEEENS_10tfloat32_tENS5_IJlSC_lEEESJ_SK_NS4_8TiledMMAINS4_8MMA_AtomIJNS4_17SM100_MMA_TF32_SSISJ_SJ_fLi64ELi128ELNS4_4UMMA5MajorE0ELSP_0ELNSO_7ScaleInE0ELSQ_0EEEEEENS4_6LayoutINS5_IJSC_SC_SC_EEENS5_IJNSA_ILi0EEESV_SV_EEEEENS5_IJNS4_10UnderscoreESY_SY_EEEEENS4_23SM90_TMA_LOAD_MULTICASTENS4_14ComposedLayoutINS4_7SwizzleILi3ELi4ELi3EEENS4_18smem_ptr_flag_bitsILi32EEENST_INS5_IJNSA_ILi8EEESH_EEENS5_IJSH_SC_EEEEEEEvNS4_8identityES11_S1B_vS1C_EENS_8epilogue10collective18CollectiveEpilogueINS1E_23Sm100TmaWarpSpecializedILi4ELi2ELi16ELb1ELb0EEEJSI_NS5_IJNST_ISF_SC_EENST_ISH_SC_EEEEESJ_SK_SJ_SK_NS1E_6fusion15FusionCallbacksIS1I_NS1M_17LinearCombinationISJ_fSJ_fLNS_15FloatRoundStyleE2EEESI_S1L_JEEENS4_5SM1004TMEM4LOAD26SM100_TMEM_LOAD_16dp128b8xENS4_13SM90_TMA_LOADES1B_NS4_17SM75_U32x4_LDSM_NENS4_14SM90_TMA_STOREES1B_NS4_17SM90_U32x4_STSM_NENS4_39AutoVectorizingCopyWithAssumedAlignmentILi128EEEEEEvvEEEEvNT_6ParamsE,"a",@progbits
	.sectionflags	@""
	.align	4
.nv.constant0._ZN7cutlass13device_kernelINS_4gemm6kernel13GemmUniversalIN4cute5tupleIJiiiiEEENS1_10collective13CollectiveMmaINS1_35MainloopSm100TmaUmmaWarpSpecializedILi8ELi2ELi4ENS5_IJNS4_1CILi2EEESB_NSA_ILi1EEEEEEEENS5_IJNSA_ILi64EEENSA_ILi128EEENSA_ILi32EEEEEENS_10tfloat32_tENS5_IJlSC_lEEESJ_SK_NS4_8TiledMMAINS4_8MMA_AtomIJNS4_17SM100_MMA_TF32_SSISJ_SJ_fLi64ELi128ELNS4_4UMMA5MajorE0ELSP_0ELNSO_7ScaleInE0ELSQ_0EEEEEENS4_6LayoutINS5_IJSC_SC_SC_EEENS5_IJNSA_ILi0EEESV_SV_EEEEENS5_IJNS4_10UnderscoreESY_SY_EEEEENS4_23SM90_TMA_LOAD_MULTICASTENS4_14ComposedLayoutINS4_7SwizzleILi3ELi4ELi3EEENS4_18smem_ptr_flag_bitsILi32EEENST_INS5_IJNSA_ILi8EEESH_EEENS5_IJSH_SC_EEEEEEEvNS4_8identityES11_S1B_vS1C_EENS_8epilogue10collective18CollectiveEpilogueINS1E_23Sm100TmaWarpSpecializedILi4ELi2ELi16ELb1ELb0EEEJSI_NS5_IJNST_ISF_SC_EENST_ISH_SC_EEEEESJ_SK_SJ_SK_NS1E_6fusion15FusionCallbacksIS1I_NS1M_17LinearCombinationISJ_fSJ_fLNS_15FloatRoundStyleE2EEESI_S1L_JEEENS4_5SM1004TMEM4LOAD26SM100_TMEM_LOAD_16dp128b8xENS4_13SM90_TMA_LOADES1B_NS4_17SM75_U32x4_LDSM_NENS4_14SM90_TMA_STOREES1B_NS4_17SM90_U32x4_STSM_NENS4_39AutoVectorizingCopyWithAssumedAlignmentILi128EEEEEEvvEEEEvNT_6ParamsE:
	.zero		2944


//--------------------- SYMBOLS --------------------------

	.type		.nv.reservedSmem.offset0,@object
	.size		.nv.reservedSmem.offset0,0x4
	.type		.nv.reservedSmem.cap,@object
	.size		.nv.reservedSmem.cap,0x4
	.type		__assertfail,@function
